	.target	sm_90a

	.elftype	@"ET_EXEC"


//--------------------- .note.nv.tkinfo           --------------------------
	.section	.note.nv.tkinfo,"",@"SHT_NOTE"
	.sectionflags	@"SHF_NOTE_NV_TKINFO"
	.tkinfo
        /*0018*/ 	.word	0x00000002
        /*0030*/ 	.string	""
        /*0030*/ 	.string	"ptxas"
        /*0030*/ 	.string	"Cuda compilation tools, release 13.0, V13.0.88"
        /*0030*/ 	.string	"Build cuda_13.0.r13.0/compiler.36424714_0"
        /*0030*/ 	.string	"-arch sm_90a -m 64 "



//--------------------- .note.nv.cuinfo           --------------------------
	.section	.note.nv.cuinfo,"",@"SHT_NOTE"
	.sectionflags	@"SHF_NOTE_NV_CUINFO"
        /*0018*/ 	.short	0x0002
        /*001a*/ 	.short	0x005a
        /*001c*/ 	.short	0x0082
	.zero		2


//--------------------- .nv.info                  --------------------------
	.section	.nv.info,"",@"SHT_CUDA_INFO"
	.align	4


	//----- nvinfo : EIATTR_REGCOUNT
	.align		4
        /*0000*/ 	.byte	0x04, 0x2f
        /*0002*/ 	.short	(.L_12 - .L_11)
	.align		4
.L_11:
        /*0004*/ 	.word	index@(_ZN7cutlass6KernelINS_4gemm6kernel15Rank2KUniversalINS1_11threadblock13MmaMultistageINS1_9GemmShapeILi128ELi64ELi16EEENS_9transform11threadblock28PredicatedTileAccessIteratorINS_11MatrixShapeILi128ELi16EEEdNS_6layout11ColumnMajorELi1ENS8_31PitchLinearWarpStripedThreadMapINS_16PitchLinearShapeILi128ELi16EEELi256ENSG_ILi16ELi2EEELi1EEENS_5ArrayIdLi1ELb1EEELb0ENSD_9NoPermuteEEENS9_25RegularTileAccessIteratorISC_dNSD_43ColumnMajorTensorOpMultiplicandCongruous64bELi1ESJ_Li8EEELNS_4arch14CacheOperation4KindE0ENSA_INSB_ILi16ELi64EEEdNSD_8RowMajorELi0ENSF_INSG_ILi64ELi16EEELi256ESI_Li1EEESL_Lb0ESM_EENSO_ISU_dNSD_40RowMajorTensorOpMultiplicandCongruous64bELi0ESX_Li8EEELST_0EdSV_NS4_9MmaPolicyINS1_4warp11MmaTensorOpINS6_ILi32ELi32ELi16EEEdSP_dSZ_dSV_NS12_17MmaTensorOpPolicyINSR_3MmaINS6_ILi8ELi8ELi4EEELi32EdSV_dSE_dSV_NSR_13OpMultiplyAddEEENSB_ILi1ELi1EEEEELi1ELb0EbEENSB_ILi0ELi0EEES1D_Li1EEELi3ELNS1_23SharedMemoryClearOptionE0EbEES1G_NS_8epilogue11threadblock8EpilogueIS7_S1C_Li1ENS1I_27PredicatedTileIteratorBlas3INS1I_26OutputTileOptimalThreadMapINS1I_15OutputTileShapeILi64ELi8ELi4ELi1ELi1EEENS1M_ILi1ELi4ELi1ELi1ELi4EEELi256ELi1ELi64EEEdLNS_8BlasModeE1EEENS1H_4warp24FragmentIteratorTensorOpIS14_S17_dNSK_IdLi2ELb1EEESV_EENS1S_20TileIteratorTensorOpIS14_S17_dSV_EENS1I_18SharedLoadIteratorINS1P_18CompactedThreadMapEdLi8EEENS1H_6thread17LinearCombinationIdLi1EddLNS21_9ScaleType4KindE0ELNS_15FloatRoundStyleE2EdEENSB_ILi0ELi4EEELi1ELi1EEENS4_30GemmIdentityThreadblockSwizzleILi1EEELNS_8FillModeE2ELS1Q_1EEEEEvNT_6ParamsE)
        /*0008*/ 	.word	0x00000099


	//----- nvinfo : EIATTR_FRAME_SIZE
	.align		4
.L_12:
        /*000c*/ 	.byte	0x04, 0x11
        /*000e*/ 	.short	(.L_14 - .L_13)
	.align		4
.L_13:
        /*0010*/ 	.word	index@($__internal_1_$__cuda_sm20_rem_u64)
        /*0014*/ 	.word	0x00000000


	//----- nvinfo : EIATTR_FRAME_SIZE
	.align		4
.L_14:
        /*0018*/ 	.byte	0x04, 0x11
        /*001a*/ 	.short	(.L_16 - .L_15)
	.align		4
.L_15:
        /*001c*/ 	.word	index@($__internal_0_$__cuda_sm20_div_u64)
        /*0020*/ 	.word	0x00000000


	//----- nvinfo : EIATTR_FRAME_SIZE
	.align		4
.L_16:
        /*0024*/ 	.byte	0x04, 0x11
        /*0026*/ 	.short	(.L_18 - .L_17)
	.align		4
.L_17:
        /*0028*/ 	.word	index@(_ZN7cutlass6KernelINS_4gemm6kernel15Rank2KUniversalINS1_11threadblock13MmaMultistageINS1_9GemmShapeILi128ELi64ELi16EEENS_9transform11threadblock28PredicatedTileAccessIteratorINS_11MatrixShapeILi128ELi16EEEdNS_6layout11ColumnMajorELi1ENS8_31PitchLinearWarpStripedThreadMapINS_16PitchLinearShapeILi128ELi16EEELi256ENSG_ILi16ELi2EEELi1EEENS_5ArrayIdLi1ELb1EEELb0ENSD_9NoPermuteEEENS9_25RegularTileAccessIteratorISC_dNSD_43ColumnMajorTensorOpMultiplicandCongruous64bELi1ESJ_Li8EEELNS_4arch14CacheOperation4KindE0ENSA_INSB_ILi16ELi64EEEdNSD_8RowMajorELi0ENSF_INSG_ILi64ELi16EEELi256ESI_Li1EEESL_Lb0ESM_EENSO_ISU_dNSD_40RowMajorTensorOpMultiplicandCongruous64bELi0ESX_Li8EEELST_0EdSV_NS4_9MmaPolicyINS1_4warp11MmaTensorOpINS6_ILi32ELi32ELi16EEEdSP_dSZ_dSV_NS12_17MmaTensorOpPolicyINSR_3MmaINS6_ILi8ELi8ELi4EEELi32EdSV_dSE_dSV_NSR_13OpMultiplyAddEEENSB_ILi1ELi1EEEEELi1ELb0EbEENSB_ILi0ELi0EEES1D_Li1EEELi3ELNS1_23SharedMemoryClearOptionE0EbEES1G_NS_8epilogue11threadblock8EpilogueIS7_S1C_Li1ENS1I_27PredicatedTileIteratorBlas3INS1I_26OutputTileOptimalThreadMapINS1I_15OutputTileShapeILi64ELi8ELi4ELi1ELi1EEENS1M_ILi1ELi4ELi1ELi1ELi4EEELi256ELi1ELi64EEEdLNS_8BlasModeE1EEENS1H_4warp24FragmentIteratorTensorOpIS14_S17_dNSK_IdLi2ELb1EEESV_EENS1S_20TileIteratorTensorOpIS14_S17_dSV_EENS1I_18SharedLoadIteratorINS1P_18CompactedThreadMapEdLi8EEENS1H_6thread17LinearCombinationIdLi1EddLNS21_9ScaleType4KindE0ELNS_15FloatRoundStyleE2EdEENSB_ILi0ELi4EEELi1ELi1EEENS4_30GemmIdentityThreadblockSwizzleILi1EEELNS_8FillModeE2ELS1Q_1EEEEEvNT_6ParamsE)
        /*002c*/ 	.word	0x00000000


	//----- nvinfo : EIATTR_MIN_STACK_SIZE
	.align		4
.L_18:
        /*0030*/ 	.byte	0x04, 0x12
        /*0032*/ 	.short	(.L_20 - .L_19)
	.align		4
.L_19:
        /*0034*/ 	.word	index@(_ZN7cutlass6KernelINS_4gemm6kernel15Rank2KUniversalINS1_11threadblock13MmaMultistageINS1_9GemmShapeILi128ELi64ELi16EEENS_9transform11threadblock28PredicatedTileAccessIteratorINS_11MatrixShapeILi128ELi16EEEdNS_6layout11ColumnMajorELi1ENS8_31PitchLinearWarpStripedThreadMapINS_16PitchLinearShapeILi128ELi16EEELi256ENSG_ILi16ELi2EEELi1EEENS_5ArrayIdLi1ELb1EEELb0ENSD_9NoPermuteEEENS9_25RegularTileAccessIteratorISC_dNSD_43ColumnMajorTensorOpMultiplicandCongruous64bELi1ESJ_Li8EEELNS_4arch14CacheOperation4KindE0ENSA_INSB_ILi16ELi64EEEdNSD_8RowMajorELi0ENSF_INSG_ILi64ELi16EEELi256ESI_Li1EEESL_Lb0ESM_EENSO_ISU_dNSD_40RowMajorTensorOpMultiplicandCongruous64bELi0ESX_Li8EEELST_0EdSV_NS4_9MmaPolicyINS1_4warp11MmaTensorOpINS6_ILi32ELi32ELi16EEEdSP_dSZ_dSV_NS12_17MmaTensorOpPolicyINSR_3MmaINS6_ILi8ELi8ELi4EEELi32EdSV_dSE_dSV_NSR_13OpMultiplyAddEEENSB_ILi1ELi1EEEEELi1ELb0EbEENSB_ILi0ELi0EEES1D_Li1EEELi3ELNS1_23SharedMemoryClearOptionE0EbEES1G_NS_8epilogue11threadblock8EpilogueIS7_S1C_Li1ENS1I_27PredicatedTileIteratorBlas3INS1I_26OutputTileOptimalThreadMapINS1I_15OutputTileShapeILi64ELi8ELi4ELi1ELi1EEENS1M_ILi1ELi4ELi1ELi1ELi4EEELi256ELi1ELi64EEEdLNS_8BlasModeE1EEENS1H_4warp24FragmentIteratorTensorOpIS14_S17_dNSK_IdLi2ELb1EEESV_EENS1S_20TileIteratorTensorOpIS14_S17_dSV_EENS1I_18SharedLoadIteratorINS1P_18CompactedThreadMapEdLi8EEENS1H_6thread17LinearCombinationIdLi1EddLNS21_9ScaleType4KindE0ELNS_15FloatRoundStyleE2EdEENSB_ILi0ELi4EEELi1ELi1EEENS4_30GemmIdentityThreadblockSwizzleILi1EEELNS_8FillModeE2ELS1Q_1EEEEEvNT_6ParamsE)
        /*0038*/ 	.word	0x00000000
.L_20:


//--------------------- .nv.compat                --------------------------
	.section	.nv.compat,"",@"SHT_CUDA_COMPAT_INFO"
	.align	4
        /*0000*/ 	.byte	0x02, 0x09, 0x01, 0x00, 0x02, 0x02, 0x01, 0x00, 0x02, 0x05, 0x05, 0x00, 0x03, 0x07, 0x01, 0x01
        /*0010*/ 	.byte	0x02, 0x03, 0x00, 0x00, 0x02, 0x06, 0x01, 0x00, 0x04, 0x0b, 0x08, 0x00, 0x00, 0x00, 0x00, 0x00
        /*0020*/ 	.byte	0x00, 0x00, 0x00, 0x00


//--------------------- .nv.info._ZN7cutlass6KernelINS_4gemm6kernel15Rank2KUniversalINS1_11threadblock13MmaMultistageINS1_9GemmShapeILi128ELi64ELi16EEENS_9transform11threadblock28PredicatedTileAccessIteratorINS_11MatrixShapeILi128ELi16EEEdNS_6layout11ColumnMajorELi1ENS8_31PitchLinearWarpStripedThreadMapINS_16PitchLinearShapeILi128ELi16EEELi256ENSG_ILi16ELi2EEELi1EEENS_5ArrayIdLi1ELb1EEELb0ENSD_9NoPermuteEEENS9_25RegularTileAccessIteratorISC_dNSD_43ColumnMajorTensorOpMultiplicandCongruous64bELi1ESJ_Li8EEELNS_4arch14CacheOperation4KindE0ENSA_INSB_ILi16ELi64EEEdNSD_8RowMajorELi0ENSF_INSG_ILi64ELi16EEELi256ESI_Li1EEESL_Lb0ESM_EENSO_ISU_dNSD_40RowMajorTensorOpMultiplicandCongruous64bELi0ESX_Li8EEELST_0EdSV_NS4_9MmaPolicyINS1_4warp11MmaTensorOpINS6_ILi32ELi32ELi16EEEdSP_dSZ_dSV_NS12_17MmaTensorOpPolicyINSR_3MmaINS6_ILi8ELi8ELi4EEELi32EdSV_dSE_dSV_NSR_13OpMultiplyAddEEENSB_ILi1ELi1EEEEELi1ELb0EbEENSB_ILi0ELi0EEES1D_Li1EEELi3ELNS1_23SharedMemoryClearOptionE0EbEES1G_NS_8epilogue11threadblock8EpilogueIS7_S1C_Li1ENS1I_27PredicatedTileIteratorBlas3INS1I_26OutputTileOptimalThreadMapINS1I_15OutputTileShapeILi64ELi8ELi4ELi1ELi1EEENS1M_ILi1ELi4ELi1ELi1ELi4EEELi256ELi1ELi64EEEdLNS_8BlasModeE1EEENS1H_4warp24FragmentIteratorTensorOpIS14_S17_dNSK_IdLi2ELb1EEESV_EENS1S_20TileIteratorTensorOpIS14_S17_dSV_EENS1I_18SharedLoadIteratorINS1P_18CompactedThreadMapEdLi8EEENS1H_6thread17LinearCombinationIdLi1EddLNS21_9ScaleType4KindE0ELNS_15FloatRoundStyleE2EdEENSB_ILi0ELi4EEELi1ELi1EEENS4_30GemmIdentityThreadblockSwizzleILi1EEELNS_8FillModeE2ELS1Q_1EEEEEvNT_6ParamsE --------------------------
	.section	.nv.info._ZN7cutlass6KernelINS_4gemm6kernel15Rank2KUniversalINS1_11threadblock13MmaMultistageINS1_9GemmShapeILi128ELi64ELi16EEENS_9transform11threadblock28PredicatedTileAccessIteratorINS_11MatrixShapeILi128ELi16EEEdNS_6layout11ColumnMajorELi1ENS8_31PitchLinearWarpStripedThreadMapINS_16PitchLinearShapeILi128ELi16EEELi256ENSG_ILi16ELi2EEELi1EEENS_5ArrayIdLi1ELb1EEELb0ENSD_9NoPermuteEEENS9_25RegularTileAccessIteratorISC_dNSD_43ColumnMajorTensorOpMultiplicandCongruous64bELi1ESJ_Li8EEELNS_4arch14CacheOperation4KindE0ENSA_INSB_ILi16ELi64EEEdNSD_8RowMajorELi0ENSF_INSG_ILi64ELi16EEELi256ESI_Li1EEESL_Lb0ESM_EENSO_ISU_dNSD_40RowMajorTensorOpMultiplicandCongruous64bELi0ESX_Li8EEELST_0EdSV_NS4_9MmaPolicyINS1_4warp11MmaTensorOpINS6_ILi32ELi32ELi16EEEdSP_dSZ_dSV_NS12_17MmaTensorOpPolicyINSR_3MmaINS6_ILi8ELi8ELi4EEELi32EdSV_dSE_dSV_NSR_13OpMultiplyAddEEENSB_ILi1ELi1EEEEELi1ELb0EbEENSB_ILi0ELi0EEES1D_Li1EEELi3ELNS1_23SharedMemoryClearOptionE0EbEES1G_NS_8epilogue11threadblock8EpilogueIS7_S1C_Li1ENS1I_27PredicatedTileIteratorBlas3INS1I_26OutputTileOptimalThreadMapINS1I_15OutputTileShapeILi64ELi8ELi4ELi1ELi1EEENS1M_ILi1ELi4ELi1ELi1ELi4EEELi256ELi1ELi64EEEdLNS_8BlasModeE1EEENS1H_4warp24FragmentIteratorTensorOpIS14_S17_dNSK_IdLi2ELb1EEESV_EENS1S_20TileIteratorTensorOpIS14_S17_dSV_EENS1I_18SharedLoadIteratorINS1P_18CompactedThreadMapEdLi8EEENS1H_6thread17LinearCombinationIdLi1EddLNS21_9ScaleType4KindE0ELNS_15FloatRoundStyleE2EdEENSB_ILi0ELi4EEELi1ELi1EEENS4_30GemmIdentityThreadblockSwizzleILi1EEELNS_8FillModeE2ELS1Q_1EEEEEvNT_6ParamsE,"",@"SHT_CUDA_INFO"
	.sectionflags	@""
	.align	4


	//----- nvinfo : EIATTR_CUDA_API_VERSION
	.align		4
        /*0000*/ 	.byte	0x04, 0x37
        /*0002*/ 	.short	(.L_22 - .L_21)
.L_21:
        /*0004*/ 	.word	0x00000082


	//----- nvinfo : EIATTR_KPARAM_INFO
	.align		4
.L_22:
        /*0008*/ 	.byte	0x04, 0x17
        /*000a*/ 	.short	(.L_24 - .L_23)
.L_23:
        /*000c*/ 	.word	0x00000000
        /*0010*/ 	.short	0x0000
        /*0012*/ 	.short	0x0000
        /*0014*/ 	.byte	0x00, 0xf0, 0xc1, 0x06


	//----- nvinfo : EIATTR_SPARSE_MMA_MASK
	.align		4
.L_24:
        /*0018*/ 	.byte	0x03, 0x50
        /*001a*/ 	.short	0x0000


	//----- nvinfo : EIATTR_MAXREG_COUNT
	.align		4
        /*001c*/ 	.byte	0x03, 0x1b
        /*001e*/ 	.short	0x00ff


	//----- nvinfo : EIATTR_NUM_BARRIERS
	.align		4
        /*0020*/ 	.byte	0x02, 0x4c
        /*0022*/ 	.byte	0x01
	.zero		1


	//----- nvinfo : EIATTR_MERCURY_ISA_VERSION
	.align		4
        /*0024*/ 	.byte	0x03, 0x5f
        /*0026*/ 	.short	0x0101


	//----- nvinfo : EIATTR_COOP_GROUP_MASK_REGIDS
	.align		4
        /*0028*/ 	.byte	0x04, 0x29
        /*002a*/ 	.short	(.L_26 - .L_25)


	//   ....[0]....
.L_25:
        /*002c*/ 	.word	0xffffffff


	//----- nvinfo : EIATTR_COOP_GROUP_INSTR_OFFSETS
	.align		4
.L_26:
        /*0030*/ 	.byte	0x04, 0x28
        /*0032*/ 	.short	(.L_28 - .L_27)


	//   ....[0]....
.L_27:
        /*0034*/ 	.word	0x000012e0


	//----- nvinfo : EIATTR_EXIT_INSTR_OFFSETS
	.align		4
.L_28:
        /*0038*/ 	.byte	0x04, 0x1c
        /*003a*/ 	.short	(.L_30 - .L_29)


	//   ....[0]....
.L_29:
        /*003c*/ 	.word	0x00000070


	//   ....[1]....
        /*0040*/ 	.word	0x00000150


	//   ....[2]....
        /*0044*/ 	.word	0x000001a0


	//   ....[3]....
        /*0048*/ 	.word	0x0001a570


	//   ....[4]....
        /*004c*/ 	.word	0x0001a5a0


	//   ....[5]....
        /*0050*/ 	.word	0x0001a680


	//----- nvinfo : EIATTR_INDIRECT_BRANCH_TARGETS
	.align		4
.L_30:
        /*0054*/ 	.byte	0x04, 0x34
        /*0056*/ 	.short	(.L_32 - .L_31)


	//   ....[0]....
.L_31:
        /*0058*/ 	.word	.L_x_339@srel
        /*005c*/ 	.short	0x0
        /*005e*/ 	.short	0x0
        /*0060*/ 	.word	0x3
        /*0064*/ 	.word	.L_x_340@srel
        /*0068*/ 	.word	.L_x_341@srel
        /*006c*/ 	.word	.L_x_342@srel


	//----- nvinfo : EIATTR_CRS_STACK_SIZE
	.align		4
.L_32:
        /*0070*/ 	.byte	0x04, 0x1e
        /*0072*/ 	.short	(.L_34 - .L_33)
.L_33:
        /*0074*/ 	.word	0x00000000


	//----- nvinfo : EIATTR_CBANK_PARAM_SIZE
	.align		4
.L_34:
        /*0078*/ 	.byte	0x03, 0x19
        /*007a*/ 	.short	0x01b0


	//----- nvinfo : EIATTR_PARAM_CBANK
	.align		4
        /*007c*/ 	.byte	0x04, 0x0a
        /*007e*/ 	.short	(.L_36 - .L_35)
	.align		4
.L_35:
        /*0080*/ 	.word	index@(.nv.constant0._ZN7cutlass6KernelINS_4gemm6kernel15Rank2KUniversalINS1_11threadblock13MmaMultistageINS1_9GemmShapeILi128ELi64ELi16EEENS_9transform11threadblock28PredicatedTileAccessIteratorINS_11MatrixShapeILi128ELi16EEEdNS_6layout11ColumnMajorELi1ENS8_31PitchLinearWarpStripedThreadMapINS_16PitchLinearShapeILi128ELi16EEELi256ENSG_ILi16ELi2EEELi1EEENS_5ArrayIdLi1ELb1EEELb0ENSD_9NoPermuteEEENS9_25RegularTileAccessIteratorISC_dNSD_43ColumnMajorTensorOpMultiplicandCongruous64bELi1ESJ_Li8EEELNS_4arch14CacheOperation4KindE0ENSA_INSB_ILi16ELi64EEEdNSD_8RowMajorELi0ENSF_INSG_ILi64ELi16EEELi256ESI_Li1EEESL_Lb0ESM_EENSO_ISU_dNSD_40RowMajorTensorOpMultiplicandCongruous64bELi0ESX_Li8EEELST_0EdSV_NS4_9MmaPolicyINS1_4warp11MmaTensorOpINS6_ILi32ELi32ELi16EEEdSP_dSZ_dSV_NS12_17MmaTensorOpPolicyINSR_3MmaINS6_ILi8ELi8ELi4EEELi32EdSV_dSE_dSV_NSR_13OpMultiplyAddEEENSB_ILi1ELi1EEEEELi1ELb0EbEENSB_ILi0ELi0EEES1D_Li1EEELi3ELNS1_23SharedMemoryClearOptionE0EbEES1G_NS_8epilogue11threadblock8EpilogueIS7_S1C_Li1ENS1I_27PredicatedTileIteratorBlas3INS1I_26OutputTileOptimalThreadMapINS1I_15OutputTileShapeILi64ELi8ELi4ELi1ELi1EEENS1M_ILi1ELi4ELi1ELi1ELi4EEELi256ELi1ELi64EEEdLNS_8BlasModeE1EEENS1H_4warp24FragmentIteratorTensorOpIS14_S17_dNSK_IdLi2ELb1EEESV_EENS1S_20TileIteratorTensorOpIS14_S17_dSV_EENS1I_18SharedLoadIteratorINS1P_18CompactedThreadMapEdLi8EEENS1H_6thread17LinearCombinationIdLi1EddLNS21_9ScaleType4KindE0ELNS_15FloatRoundStyleE2EdEENSB_ILi0ELi4EEELi1ELi1EEENS4_30GemmIdentityThreadblockSwizzleILi1EEELNS_8FillModeE2ELS1Q_1EEEEEvNT_6ParamsE)
        /*0084*/ 	.short	0x0210
        /*0086*/ 	.short	0x01b0


	//----- nvinfo : EIATTR_SW_WAR
	.align		4
.L_36:
        /*0088*/ 	.byte	0x04, 0x36
        /*008a*/ 	.short	(.L_38 - .L_37)
.L_37:
        /*008c*/ 	.word	0x00000008
.L_38:


//--------------------- .nv.callgraph             --------------------------
	.section	.nv.callgraph,"",@"SHT_CUDA_CALLGRAPH"
	.align	4
	.sectionentsize	8
	.align		4
        /*0000*/ 	.word	0x00000000
	.align		4
        /*0004*/ 	.word	0xffffffff
	.align		4
        /*0008*/ 	.word	0x00000000
	.align		4
        /*000c*/ 	.word	0xfffffffe
	.align		4
        /*0010*/ 	.word	0x00000000
	.align		4
        /*0014*/ 	.word	0xfffffffd
	.align		4
        /*0018*/ 	.word	0x00000000
	.align		4
        /*001c*/ 	.word	0xfffffffc


//--------------------- .nv.constant4             --------------------------
	.section	.nv.constant4,"a",@progbits
	.align	8
	.align		8
.nv.constant4:
        /*0000*/ 	.dword	_ZN39_INTERNAL_9272fe24_4_k_cu_7aab8f6f_31314cuda3std3__45__cpo5beginE
	.align		8
        /*0008*/ 	.dword	_ZN39_INTERNAL_9272fe24_4_k_cu_7aab8f6f_31314cuda3std3__45__cpo3endE
	.align		8
        /*0010*/ 	.dword	_ZN39_INTERNAL_9272fe24_4_k_cu_7aab8f6f_31314cuda3std3__45__cpo6cbeginE
	.align		8
        /*0018*/ 	.dword	_ZN39_INTERNAL_9272fe24_4_k_cu_7aab8f6f_31314cuda3std3__45__cpo4cendE
	.align		8
        /*0020*/ 	.dword	_ZN39_INTERNAL_9272fe24_4_k_cu_7aab8f6f_31314cuda3std3__441_GLOBAL__N__9272fe24_4_k_cu_7aab8f6f_31316ignoreE
	.align		8
        /*0028*/ 	.dword	_ZN39_INTERNAL_9272fe24_4_k_cu_7aab8f6f_31314cuda3std3__419piecewise_constructE
	.align		8
        /*0030*/ 	.dword	_ZN39_INTERNAL_9272fe24_4_k_cu_7aab8f6f_31314cuda3std3__48in_placeE
	.align		8
        /*0038*/ 	.dword	_ZN39_INTERNAL_9272fe24_4_k_cu_7aab8f6f_31314cuda3std6ranges3__45__cpo4swapE
	.align		8
        /*0040*/ 	.dword	_ZN39_INTERNAL_9272fe24_4_k_cu_7aab8f6f_31314cuda3std6ranges3__45__cpo9iter_moveE
	.align		8
        /*0048*/ 	.dword	_ZN39_INTERNAL_9272fe24_4_k_cu_7aab8f6f_31314cute7productE
	.align		8
        /*0050*/ 	.dword	_ZN39_INTERNAL_9272fe24_4_k_cu_7aab8f6f_31314cute1_E


//--------------------- .nv.constant2._ZN7cutlass6KernelINS_4gemm6kernel15Rank2KUniversalINS1_11threadblock13MmaMultistageINS1_9GemmShapeILi128ELi64ELi16EEENS_9transform11threadblock28PredicatedTileAccessIteratorINS_11MatrixShapeILi128ELi16EEEdNS_6layout11ColumnMajorELi1ENS8_31PitchLinearWarpStripedThreadMapINS_16PitchLinearShapeILi128ELi16EEELi256ENSG_ILi16ELi2EEELi1EEENS_5ArrayIdLi1ELb1EEELb0ENSD_9NoPermuteEEENS9_25RegularTileAccessIteratorISC_dNSD_43ColumnMajorTensorOpMultiplicandCongruous64bELi1ESJ_Li8EEELNS_4arch14CacheOperation4KindE0ENSA_INSB_ILi16ELi64EEEdNSD_8RowMajorELi0ENSF_INSG_ILi64ELi16EEELi256ESI_Li1EEESL_Lb0ESM_EENSO_ISU_dNSD_40RowMajorTensorOpMultiplicandCongruous64bELi0ESX_Li8EEELST_0EdSV_NS4_9MmaPolicyINS1_4warp11MmaTensorOpINS6_ILi32ELi32ELi16EEEdSP_dSZ_dSV_NS12_17MmaTensorOpPolicyINSR_3MmaINS6_ILi8ELi8ELi4EEELi32EdSV_dSE_dSV_NSR_13OpMultiplyAddEEENSB_ILi1ELi1EEEEELi1ELb0EbEENSB_ILi0ELi0EEES1D_Li1EEELi3ELNS1_23SharedMemoryClearOptionE0EbEES1G_NS_8epilogue11threadblock8EpilogueIS7_S1C_Li1ENS1I_27PredicatedTileIteratorBlas3INS1I_26OutputTileOptimalThreadMapINS1I_15OutputTileShapeILi64ELi8ELi4ELi1ELi1EEENS1M_ILi1ELi4ELi1ELi1ELi4EEELi256ELi1ELi64EEEdLNS_8BlasModeE1EEENS1H_4warp24FragmentIteratorTensorOpIS14_S17_dNSK_IdLi2ELb1EEESV_EENS1S_20TileIteratorTensorOpIS14_S17_dSV_EENS1I_18SharedLoadIteratorINS1P_18CompactedThreadMapEdLi8EEENS1H_6thread17LinearCombinationIdLi1EddLNS21_9ScaleType4KindE0ELNS_15FloatRoundStyleE2EdEENSB_ILi0ELi4EEELi1ELi1EEENS4_30GemmIdentityThreadblockSwizzleILi1EEELNS_8FillModeE2ELS1Q_1EEEEEvNT_6ParamsE --------------------------
	.section	.nv.constant2._ZN7cutlass6KernelINS_4gemm6kernel15Rank2KUniversalINS1_11threadblock13MmaMultistageINS1_9GemmShapeILi128ELi64ELi16EEENS_9transform11threadblock28PredicatedTileAccessIteratorINS_11MatrixShapeILi128ELi16EEEdNS_6layout11ColumnMajorELi1ENS8_31PitchLinearWarpStripedThreadMapINS_16PitchLinearShapeILi128ELi16EEELi256ENSG_ILi16ELi2EEELi1EEENS_5ArrayIdLi1ELb1EEELb0ENSD_9NoPermuteEEENS9_25RegularTileAccessIteratorISC_dNSD_43ColumnMajorTensorOpMultiplicandCongruous64bELi1ESJ_Li8EEELNS_4arch14CacheOperation4KindE0ENSA_INSB_ILi16ELi64EEEdNSD_8RowMajorELi0ENSF_INSG_ILi64ELi16EEELi256ESI_Li1EEESL_Lb0ESM_EENSO_ISU_dNSD_40RowMajorTensorOpMultiplicandCongruous64bELi0ESX_Li8EEELST_0EdSV_NS4_9MmaPolicyINS1_4warp11MmaTensorOpINS6_ILi32ELi32ELi16EEEdSP_dSZ_dSV_NS12_17MmaTensorOpPolicyINSR_3MmaINS6_ILi8ELi8ELi4EEELi32EdSV_dSE_dSV_NSR_13OpMultiplyAddEEENSB_ILi1ELi1EEEEELi1ELb0EbEENSB_ILi0ELi0EEES1D_Li1EEELi3ELNS1_23SharedMemoryClearOptionE0EbEES1G_NS_8epilogue11threadblock8EpilogueIS7_S1C_Li1ENS1I_27PredicatedTileIteratorBlas3INS1I_26OutputTileOptimalThreadMapINS1I_15OutputTileShapeILi64ELi8ELi4ELi1ELi1EEENS1M_ILi1ELi4ELi1ELi1ELi4EEELi256ELi1ELi64EEEdLNS_8BlasModeE1EEENS1H_4warp24FragmentIteratorTensorOpIS14_S17_dNSK_IdLi2ELb1EEESV_EENS1S_20TileIteratorTensorOpIS14_S17_dSV_EENS1I_18SharedLoadIteratorINS1P_18CompactedThreadMapEdLi8EEENS1H_6thread17LinearCombinationIdLi1EddLNS21_9ScaleType4KindE0ELNS_15FloatRoundStyleE2EdEENSB_ILi0ELi4EEELi1ELi1EEENS4_30GemmIdentityThreadblockSwizzleILi1EEELNS_8FillModeE2ELS1Q_1EEEEEvNT_6ParamsE,"a",@progbits
	.sectionflags	@""
	.align	4
.nv.constant2._ZN7cutlass6KernelINS_4gemm6kernel15Rank2KUniversalINS1_11threadblock13MmaMultistageINS1_9GemmShapeILi128ELi64ELi16EEENS_9transform11threadblock28PredicatedTileAccessIteratorINS_11MatrixShapeILi128ELi16EEEdNS_6layout11ColumnMajorELi1ENS8_31PitchLinearWarpStripedThreadMapINS_16PitchLinearShapeILi128ELi16EEELi256ENSG_ILi16ELi2EEELi1EEENS_5ArrayIdLi1ELb1EEELb0ENSD_9NoPermuteEEENS9_25RegularTileAccessIteratorISC_dNSD_43ColumnMajorTensorOpMultiplicandCongruous64bELi1ESJ_Li8EEELNS_4arch14CacheOperation4KindE0ENSA_INSB_ILi16ELi64EEEdNSD_8RowMajorELi0ENSF_INSG_ILi64ELi16EEELi256ESI_Li1EEESL_Lb0ESM_EENSO_ISU_dNSD_40RowMajorTensorOpMultiplicandCongruous64bELi0ESX_Li8EEELST_0EdSV_NS4_9MmaPolicyINS1_4warp11MmaTensorOpINS6_ILi32ELi32ELi16EEEdSP_dSZ_dSV_NS12_17MmaTensorOpPolicyINSR_3MmaINS6_ILi8ELi8ELi4EEELi32EdSV_dSE_dSV_NSR_13OpMultiplyAddEEENSB_ILi1ELi1EEEEELi1ELb0EbEENSB_ILi0ELi0EEES1D_Li1EEELi3ELNS1_23SharedMemoryClearOptionE0EbEES1G_NS_8epilogue11threadblock8EpilogueIS7_S1C_Li1ENS1I_27PredicatedTileIteratorBlas3INS1I_26OutputTileOptimalThreadMapINS1I_15OutputTileShapeILi64ELi8ELi4ELi1ELi1EEENS1M_ILi1ELi4ELi1ELi1ELi4EEELi256ELi1ELi64EEEdLNS_8BlasModeE1EEENS1H_4warp24FragmentIteratorTensorOpIS14_S17_dNSK_IdLi2ELb1EEESV_EENS1S_20TileIteratorTensorOpIS14_S17_dSV_EENS1I_18SharedLoadIteratorINS1P_18CompactedThreadMapEdLi8EEENS1H_6thread17LinearCombinationIdLi1EddLNS21_9ScaleType4KindE0ELNS_15FloatRoundStyleE2EdEENSB_ILi0ELi4EEELi1ELi1EEENS4_30GemmIdentityThreadblockSwizzleILi1EEELNS_8FillModeE2ELS1Q_1EEEEEvNT_6ParamsE:
        /*0000*/ 	.byte	0x70, 0x40, 0x00, 0x00, 0x20, 0x41, 0x00, 0x00, 0xd0, 0x3f, 0x00, 0x00


//--------------------- .text._ZN7cutlass6KernelINS_4gemm6kernel15Rank2KUniversalINS1_11threadblock13MmaMultistageINS1_9GemmShapeILi128ELi64ELi16EEENS_9transform11threadblock28PredicatedTileAccessIteratorINS_11MatrixShapeILi128ELi16EEEdNS_6layout11ColumnMajorELi1ENS8_31PitchLinearWarpStripedThreadMapINS_16PitchLinearShapeILi128ELi16EEELi256ENSG_ILi16ELi2EEELi1EEENS_5ArrayIdLi1ELb1EEELb0ENSD_9NoPermuteEEENS9_25RegularTileAccessIteratorISC_dNSD_43ColumnMajorTensorOpMultiplicandCongruous64bELi1ESJ_Li8EEELNS_4arch14CacheOperation4KindE0ENSA_INSB_ILi16ELi64EEEdNSD_8RowMajorELi0ENSF_INSG_ILi64ELi16EEELi256ESI_Li1EEESL_Lb0ESM_EENSO_ISU_dNSD_40RowMajorTensorOpMultiplicandCongruous64bELi0ESX_Li8EEELST_0EdSV_NS4_9MmaPolicyINS1_4warp11MmaTensorOpINS6_ILi32ELi32ELi16EEEdSP_dSZ_dSV_NS12_17MmaTensorOpPolicyINSR_3MmaINS6_ILi8ELi8ELi4EEELi32EdSV_dSE_dSV_NSR_13OpMultiplyAddEEENSB_ILi1ELi1EEEEELi1ELb0EbEENSB_ILi0ELi0EEES1D_Li1EEELi3ELNS1_23SharedMemoryClearOptionE0EbEES1G_NS_8epilogue11threadblock8EpilogueIS7_S1C_Li1ENS1I_27PredicatedTileIteratorBlas3INS1I_26OutputTileOptimalThreadMapINS1I_15OutputTileShapeILi64ELi8ELi4ELi1ELi1EEENS1M_ILi1ELi4ELi1ELi1ELi4EEELi256ELi1ELi64EEEdLNS_8BlasModeE1EEENS1H_4warp24FragmentIteratorTensorOpIS14_S17_dNSK_IdLi2ELb1EEESV_EENS1S_20TileIteratorTensorOpIS14_S17_dSV_EENS1I_18SharedLoadIteratorINS1P_18CompactedThreadMapEdLi8EEENS1H_6thread17LinearCombinationIdLi1EddLNS21_9ScaleType4KindE0ELNS_15FloatRoundStyleE2EdEENSB_ILi0ELi4EEELi1ELi1EEENS4_30GemmIdentityThreadblockSwizzleILi1EEELNS_8FillModeE2ELS1Q_1EEEEEvNT_6ParamsE --------------------------
	.section	.text._ZN7cutlass6KernelINS_4gemm6kernel15Rank2KUniversalINS1_11threadblock13MmaMultistageINS1_9GemmShapeILi128ELi64ELi16EEENS_9transform11threadblock28PredicatedTileAccessIteratorINS_11MatrixShapeILi128ELi16EEEdNS_6layout11ColumnMajorELi1ENS8_31PitchLinearWarpStripedThreadMapINS_16PitchLinearShapeILi128ELi16EEELi256ENSG_ILi16ELi2EEELi1EEENS_5ArrayIdLi1ELb1EEELb0ENSD_9NoPermuteEEENS9_25RegularTileAccessIteratorISC_dNSD_43ColumnMajorTensorOpMultiplicandCongruous64bELi1ESJ_Li8EEELNS_4arch14CacheOperation4KindE0ENSA_INSB_ILi16ELi64EEEdNSD_8RowMajorELi0ENSF_INSG_ILi64ELi16EEELi256ESI_Li1EEESL_Lb0ESM_EENSO_ISU_dNSD_40RowMajorTensorOpMultiplicandCongruous64bELi0ESX_Li8EEELST_0EdSV_NS4_9MmaPolicyINS1_4warp11MmaTensorOpINS6_ILi32ELi32ELi16EEEdSP_dSZ_dSV_NS12_17MmaTensorOpPolicyINSR_3MmaINS6_ILi8ELi8ELi4EEELi32EdSV_dSE_dSV_NSR_13OpMultiplyAddEEENSB_ILi1ELi1EEEEELi1ELb0EbEENSB_ILi0ELi0EEES1D_Li1EEELi3ELNS1_23SharedMemoryClearOptionE0EbEES1G_NS_8epilogue11threadblock8EpilogueIS7_S1C_Li1ENS1I_27PredicatedTileIteratorBlas3INS1I_26OutputTileOptimalThreadMapINS1I_15OutputTileShapeILi64ELi8ELi4ELi1ELi1EEENS1M_ILi1ELi4ELi1ELi1ELi4EEELi256ELi1ELi64EEEdLNS_8BlasModeE1EEENS1H_4warp24FragmentIteratorTensorOpIS14_S17_dNSK_IdLi2ELb1EEESV_EENS1S_20TileIteratorTensorOpIS14_S17_dSV_EENS1I_18SharedLoadIteratorINS1P_18CompactedThreadMapEdLi8EEENS1H_6thread17LinearCombinationIdLi1EddLNS21_9ScaleType4KindE0ELNS_15FloatRoundStyleE2EdEENSB_ILi0ELi4EEELi1ELi1EEENS4_30GemmIdentityThreadblockSwizzleILi1EEELNS_8FillModeE2ELS1Q_1EEEEEvNT_6ParamsE,"ax",@progbits
	.align	128
.text._ZN7cutlass6KernelINS_4gemm6kernel15Rank2KUniversalINS1_11threadblock13MmaMultistageINS1_9GemmShapeILi128ELi64ELi16EEENS_9transform11threadblock28PredicatedTileAccessIteratorINS_11MatrixShapeILi128ELi16EEEdNS_6layout11ColumnMajorELi1ENS8_31PitchLinearWarpStripedThreadMapINS_16PitchLinearShapeILi128ELi16EEELi256ENSG_ILi16ELi2EEELi1EEENS_5ArrayIdLi1ELb1EEELb0ENSD_9NoPermuteEEENS9_25RegularTileAccessIteratorISC_dNSD_43ColumnMajorTensorOpMultiplicandCongruous64bELi1ESJ_Li8EEELNS_4arch14CacheOperation4KindE0ENSA_INSB_ILi16ELi64EEEdNSD_8RowMajorELi0ENSF_INSG_ILi64ELi16EEELi256ESI_Li1EEESL_Lb0ESM_EENSO_ISU_dNSD_40RowMajorTensorOpMultiplicandCongruous64bELi0ESX_Li8EEELST_0EdSV_NS4_9MmaPolicyINS1_4warp11MmaTensorOpINS6_ILi32ELi32ELi16EEEdSP_dSZ_dSV_NS12_17MmaTensorOpPolicyINSR_3MmaINS6_ILi8ELi8ELi4EEELi32EdSV_dSE_dSV_NSR_13OpMultiplyAddEEENSB_ILi1ELi1EEEEELi1ELb0EbEENSB_ILi0ELi0EEES1D_Li1EEELi3ELNS1_23SharedMemoryClearOptionE0EbEES1G_NS_8epilogue11threadblock8EpilogueIS7_S1C_Li1ENS1I_27PredicatedTileIteratorBlas3INS1I_26OutputTileOptimalThreadMapINS1I_15OutputTileShapeILi64ELi8ELi4ELi1ELi1EEENS1M_ILi1ELi4ELi1ELi1ELi4EEELi256ELi1ELi64EEEdLNS_8BlasModeE1EEENS1H_4warp24FragmentIteratorTensorOpIS14_S17_dNSK_IdLi2ELb1EEESV_EENS1S_20TileIteratorTensorOpIS14_S17_dSV_EENS1I_18SharedLoadIteratorINS1P_18CompactedThreadMapEdLi8EEENS1H_6thread17LinearCombinationIdLi1EddLNS21_9ScaleType4KindE0ELNS_15FloatRoundStyleE2EdEENSB_ILi0ELi4EEELi1ELi1EEENS4_30GemmIdentityThreadblockSwizzleILi1EEELNS_8FillModeE2ELS1Q_1EEEEEvNT_6ParamsE:
        .type           _ZN7cutlass6KernelINS_4gemm6kernel15Rank2KUniversalINS1_11threadblock13MmaMultistageINS1_9GemmShapeILi128ELi64ELi16EEENS_9transform11threadblock28PredicatedTileAccessIteratorINS_11MatrixShapeILi128ELi16EEEdNS_6layout11ColumnMajorELi1ENS8_31PitchLinearWarpStripedThreadMapINS_16PitchLinearShapeILi128ELi16EEELi256ENSG_ILi16ELi2EEELi1EEENS_5ArrayIdLi1ELb1EEELb0ENSD_9NoPermuteEEENS9_25RegularTileAccessIteratorISC_dNSD_43ColumnMajorTensorOpMultiplicandCongruous64bELi1ESJ_Li8EEELNS_4arch14CacheOperation4KindE0ENSA_INSB_ILi16ELi64EEEdNSD_8RowMajorELi0ENSF_INSG_ILi64ELi16EEELi256ESI_Li1EEESL_Lb0ESM_EENSO_ISU_dNSD_40RowMajorTensorOpMultiplicandCongruous64bELi0ESX_Li8EEELST_0EdSV_NS4_9MmaPolicyINS1_4warp11MmaTensorOpINS6_ILi32ELi32ELi16EEEdSP_dSZ_dSV_NS12_17MmaTensorOpPolicyINSR_3MmaINS6_ILi8ELi8ELi4EEELi32EdSV_dSE_dSV_NSR_13OpMultiplyAddEEENSB_ILi1ELi1EEEEELi1ELb0EbEENSB_ILi0ELi0EEES1D_Li1EEELi3ELNS1_23SharedMemoryClearOptionE0EbEES1G_NS_8epilogue11threadblock8EpilogueIS7_S1C_Li1ENS1I_27PredicatedTileIteratorBlas3INS1I_26OutputTileOptimalThreadMapINS1I_15OutputTileShapeILi64ELi8ELi4ELi1ELi1EEENS1M_ILi1ELi4ELi1ELi1ELi4EEELi256ELi1ELi64EEEdLNS_8BlasModeE1EEENS1H_4warp24FragmentIteratorTensorOpIS14_S17_dNSK_IdLi2ELb1EEESV_EENS1S_20TileIteratorTensorOpIS14_S17_dSV_EENS1I_18SharedLoadIteratorINS1P_18CompactedThreadMapEdLi8EEENS1H_6thread17LinearCombinationIdLi1EddLNS21_9ScaleType4KindE0ELNS_15FloatRoundStyleE2EdEENSB_ILi0ELi4EEELi1ELi1EEENS4_30GemmIdentityThreadblockSwizzleILi1EEELNS_8FillModeE2ELS1Q_1EEEEEvNT_6ParamsE,@function
        .size           _ZN7cutlass6KernelINS_4gemm6kernel15Rank2KUniversalINS1_11threadblock13MmaMultistageINS1_9GemmShapeILi128ELi64ELi16EEENS_9transform11threadblock28PredicatedTileAccessIteratorINS_11MatrixShapeILi128ELi16EEEdNS_6layout11ColumnMajorELi1ENS8_31PitchLinearWarpStripedThreadMapINS_16PitchLinearShapeILi128ELi16EEELi256ENSG_ILi16ELi2EEELi1EEENS_5ArrayIdLi1ELb1EEELb0ENSD_9NoPermuteEEENS9_25RegularTileAccessIteratorISC_dNSD_43ColumnMajorTensorOpMultiplicandCongruous64bELi1ESJ_Li8EEELNS_4arch14CacheOperation4KindE0ENSA_INSB_ILi16ELi64EEEdNSD_8RowMajorELi0ENSF_INSG_ILi64ELi16EEELi256ESI_Li1EEESL_Lb0ESM_EENSO_ISU_dNSD_40RowMajorTensorOpMultiplicandCongruous64bELi0ESX_Li8EEELST_0EdSV_NS4_9MmaPolicyINS1_4warp11MmaTensorOpINS6_ILi32ELi32ELi16EEEdSP_dSZ_dSV_NS12_17MmaTensorOpPolicyINSR_3MmaINS6_ILi8ELi8ELi4EEELi32EdSV_dSE_dSV_NSR_13OpMultiplyAddEEENSB_ILi1ELi1EEEEELi1ELb0EbEENSB_ILi0ELi0EEES1D_Li1EEELi3ELNS1_23SharedMemoryClearOptionE0EbEES1G_NS_8epilogue11threadblock8EpilogueIS7_S1C_Li1ENS1I_27PredicatedTileIteratorBlas3INS1I_26OutputTileOptimalThreadMapINS1I_15OutputTileShapeILi64ELi8ELi4ELi1ELi1EEENS1M_ILi1ELi4ELi1ELi1ELi4EEELi256ELi1ELi64EEEdLNS_8BlasModeE1EEENS1H_4warp24FragmentIteratorTensorOpIS14_S17_dNSK_IdLi2ELb1EEESV_EENS1S_20TileIteratorTensorOpIS14_S17_dSV_EENS1I_18SharedLoadIteratorINS1P_18CompactedThreadMapEdLi8EEENS1H_6thread17LinearCombinationIdLi1EddLNS21_9ScaleType4KindE0ELNS_15FloatRoundStyleE2EdEENSB_ILi0ELi4EEELi1ELi1EEENS4_30GemmIdentityThreadblockSwizzleILi1EEELNS_8FillModeE2ELS1Q_1EEEEEvNT_6ParamsE,(.L_x_343 - _ZN7cutlass6KernelINS_4gemm6kernel15Rank2KUniversalINS1_11threadblock13MmaMultistageINS1_9GemmShapeILi128ELi64ELi16EEENS_9transform11threadblock28PredicatedTileAccessIteratorINS_11MatrixShapeILi128ELi16EEEdNS_6layout11ColumnMajorELi1ENS8_31PitchLinearWarpStripedThreadMapINS_16PitchLinearShapeILi128ELi16EEELi256ENSG_ILi16ELi2EEELi1EEENS_5ArrayIdLi1ELb1EEELb0ENSD_9NoPermuteEEENS9_25RegularTileAccessIteratorISC_dNSD_43ColumnMajorTensorOpMultiplicandCongruous64bELi1ESJ_Li8EEELNS_4arch14CacheOperation4KindE0ENSA_INSB_ILi16ELi64EEEdNSD_8RowMajorELi0ENSF_INSG_ILi64ELi16EEELi256ESI_Li1EEESL_Lb0ESM_EENSO_ISU_dNSD_40RowMajorTensorOpMultiplicandCongruous64bELi0ESX_Li8EEELST_0EdSV_NS4_9MmaPolicyINS1_4warp11MmaTensorOpINS6_ILi32ELi32ELi16EEEdSP_dSZ_dSV_NS12_17MmaTensorOpPolicyINSR_3MmaINS6_ILi8ELi8ELi4EEELi32EdSV_dSE_dSV_NSR_13OpMultiplyAddEEENSB_ILi1ELi1EEEEELi1ELb0EbEENSB_ILi0ELi0EEES1D_Li1EEELi3ELNS1_23SharedMemoryClearOptionE0EbEES1G_NS_8epilogue11threadblock8EpilogueIS7_S1C_Li1ENS1I_27PredicatedTileIteratorBlas3INS1I_26OutputTileOptimalThreadMapINS1I_15OutputTileShapeILi64ELi8ELi4ELi1ELi1EEENS1M_ILi1ELi4ELi1ELi1ELi4EEELi256ELi1ELi64EEEdLNS_8BlasModeE1EEENS1H_4warp24FragmentIteratorTensorOpIS14_S17_dNSK_IdLi2ELb1EEESV_EENS1S_20TileIteratorTensorOpIS14_S17_dSV_EENS1I_18SharedLoadIteratorINS1P_18CompactedThreadMapEdLi8EEENS1H_6thread17LinearCombinationIdLi1EddLNS21_9ScaleType4KindE0ELNS_15FloatRoundStyleE2EdEENSB_ILi0ELi4EEELi1ELi1EEENS4_30GemmIdentityThreadblockSwizzleILi1EEELNS_8FillModeE2ELS1Q_1EEEEEvNT_6ParamsE)
        .other          _ZN7cutlass6KernelINS_4gemm6kernel15Rank2KUniversalINS1_11threadblock13MmaMultistageINS1_9GemmShapeILi128ELi64ELi16EEENS_9transform11threadblock28PredicatedTileAccessIteratorINS_11MatrixShapeILi128ELi16EEEdNS_6layout11ColumnMajorELi1ENS8_31PitchLinearWarpStripedThreadMapINS_16PitchLinearShapeILi128ELi16EEELi256ENSG_ILi16ELi2EEELi1EEENS_5ArrayIdLi1ELb1EEELb0ENSD_9NoPermuteEEENS9_25RegularTileAccessIteratorISC_dNSD_43ColumnMajorTensorOpMultiplicandCongruous64bELi1ESJ_Li8EEELNS_4arch14CacheOperation4KindE0ENSA_INSB_ILi16ELi64EEEdNSD_8RowMajorELi0ENSF_INSG_ILi64ELi16EEELi256ESI_Li1EEESL_Lb0ESM_EENSO_ISU_dNSD_40RowMajorTensorOpMultiplicandCongruous64bELi0ESX_Li8EEELST_0EdSV_NS4_9MmaPolicyINS1_4warp11MmaTensorOpINS6_ILi32ELi32ELi16EEEdSP_dSZ_dSV_NS12_17MmaTensorOpPolicyINSR_3MmaINS6_ILi8ELi8ELi4EEELi32EdSV_dSE_dSV_NSR_13OpMultiplyAddEEENSB_ILi1ELi1EEEEELi1ELb0EbEENSB_ILi0ELi0EEES1D_Li1EEELi3ELNS1_23SharedMemoryClearOptionE0EbEES1G_NS_8epilogue11threadblock8EpilogueIS7_S1C_Li1ENS1I_27PredicatedTileIteratorBlas3INS1I_26OutputTileOptimalThreadMapINS1I_15OutputTileShapeILi64ELi8ELi4ELi1ELi1EEENS1M_ILi1ELi4ELi1ELi1ELi4EEELi256ELi1ELi64EEEdLNS_8BlasModeE1EEENS1H_4warp24FragmentIteratorTensorOpIS14_S17_dNSK_IdLi2ELb1EEESV_EENS1S_20TileIteratorTensorOpIS14_S17_dSV_EENS1I_18SharedLoadIteratorINS1P_18CompactedThreadMapEdLi8EEENS1H_6thread17LinearCombinationIdLi1EddLNS21_9ScaleType4KindE0ELNS_15FloatRoundStyleE2EdEENSB_ILi0ELi4EEELi1ELi1EEENS4_30GemmIdentityThreadblockSwizzleILi1EEELNS_8FillModeE2ELS1Q_1EEEEEvNT_6ParamsE,@"STO_CUDA_ENTRY STV_DEFAULT"
_ZN7cutlass6KernelINS_4gemm6kernel15Rank2KUniversalINS1_11threadblock13MmaMultistageINS1_9GemmShapeILi128ELi64ELi16EEENS_9transform11threadblock28PredicatedTileAccessIteratorINS_11MatrixShapeILi128ELi16EEEdNS_6layout11ColumnMajorELi1ENS8_31PitchLinearWarpStripedThreadMapINS_16PitchLinearShapeILi128ELi16EEELi256ENSG_ILi16ELi2EEELi1EEENS_5ArrayIdLi1ELb1EEELb0ENSD_9NoPermuteEEENS9_25RegularTileAccessIteratorISC_dNSD_43ColumnMajorTensorOpMultiplicandCongruous64bELi1ESJ_Li8EEELNS_4arch14CacheOperation4KindE0ENSA_INSB_ILi16ELi64EEEdNSD_8RowMajorELi0ENSF_INSG_ILi64ELi16EEELi256ESI_Li1EEESL_Lb0ESM_EENSO_ISU_dNSD_40RowMajorTensorOpMultiplicandCongruous64bELi0ESX_Li8EEELST_0EdSV_NS4_9MmaPolicyINS1_4warp11MmaTensorOpINS6_ILi32ELi32ELi16EEEdSP_dSZ_dSV_NS12_17MmaTensorOpPolicyINSR_3MmaINS6_ILi8ELi8ELi4EEELi32EdSV_dSE_dSV_NSR_13OpMultiplyAddEEENSB_ILi1ELi1EEEEELi1ELb0EbEENSB_ILi0ELi0EEES1D_Li1EEELi3ELNS1_23SharedMemoryClearOptionE0EbEES1G_NS_8epilogue11threadblock8EpilogueIS7_S1C_Li1ENS1I_27PredicatedTileIteratorBlas3INS1I_26OutputTileOptimalThreadMapINS1I_15OutputTileShapeILi64ELi8ELi4ELi1ELi1EEENS1M_ILi1ELi4ELi1ELi1ELi4EEELi256ELi1ELi64EEEdLNS_8BlasModeE1EEENS1H_4warp24FragmentIteratorTensorOpIS14_S17_dNSK_IdLi2ELb1EEESV_EENS1S_20TileIteratorTensorOpIS14_S17_dSV_EENS1I_18SharedLoadIteratorINS1P_18CompactedThreadMapEdLi8EEENS1H_6thread17LinearCombinationIdLi1EddLNS21_9ScaleType4KindE0ELNS_15FloatRoundStyleE2EdEENSB_ILi0ELi4EEELi1ELi1EEENS4_30GemmIdentityThreadblockSwizzleILi1EEELNS_8FillModeE2ELS1Q_1EEEEEvNT_6ParamsE:
[----:B------:R-:W-:Y:S08]  /*0000*/  LDC R1, c[0x0][0x28] ;  /* 0x00000a00ff017b82 */ /* 0x000ff00000000800 */
[----:B------:R-:W1:Y:S01]  /*0010*/  LDC.64 R2, c[0x0][0x338] ;  /* 0x0000ce00ff027b82 */ /* 0x000e620000000a00 */
[----:B------:R-:W-:Y:S02]  /*0020*/  ULDC.64 UR4, c[0x0][0x330] ;  /* 0x0000cc0000047ab9 */ /* 0x000fe40000000a00 */
[----:B------:R-:W-:Y:S01]  /*0030*/  DSETP.NEU.AND P1, PT, RZ, UR4, PT ;  /* 0x00000004ff007e2a */ /* 0x000fe2000bf2d000 */
[----:B------:R-:W-:-:S05]  /*0040*/  ULDC.U8 UR4, c[0x0][0x3b8] ;  /* 0x0000ee0000047ab9 */ /* 0x000fca0000000000 */
[----:B------:R-:W-:Y:S01]  /*0050*/  ISETP.NE.AND P1, PT, RZ, UR4, !P1 ;  /* 0x00000004ff007c0c */ /* 0x000fe2000cf25270 */
[----:B-1----:R-:W-:-:S14]  /*0060*/  DSETP.EQ.AND P0, PT, R2, 1, PT ;  /* 0x3ff000000200742a */ /* 0x002fdc0003f02000 */
[----:B------:R-:W-:Y:S05]  /*0070*/  @P1 EXIT P0 ;  /* 0x000000000000194d */ /* 0x000fea0000000000 */
[----:B------:R-:W1:Y:S01]  /*0080*/  S2UR UR7, SR_CTAID.Y ;  /* 0x00000000000779c3 */ /* 0x000e620000002600 */
[----:B------:R-:W-:Y:S01]  /*0090*/  IMAD.MOV.U32 R2, RZ, RZ, -0x1 ;  /* 0xffffffffff027424 */ /* 0x000fe200078e00ff */
[----:B------:R-:W-:Y:S01]  /*00a0*/  ULDC UR5, c[0x0][0x228] ;  /* 0x00008a0000057ab9 */ /* 0x000fe20000000800 */
[----:B------:R-:W-:-:S03]  /*00b0*/  ULDC UR4, c[0x0][0x220] ;  /* 0x0000880000047ab9 */ /* 0x000fc60000000800 */
[----:B------:R-:W-:Y:S02]  /*00c0*/  SHF.L.U32 R2, R2, UR5, RZ ;  /* 0x0000000502027c19 */ /* 0x000fe400080006ff */
[----:B------:R-:W2:Y:S08]  /*00d0*/  S2UR UR6, SR_CTAID.X ;  /* 0x00000000000679c3 */ /* 0x000eb00000002500 */
[----:B------:R-:W3:Y:S01]  /*00e0*/  LDC R0, c[0x0][0x21c] ;  /* 0x00008700ff007b82 */ /* 0x000ee20000000800 */
[----:B-1----:R-:W-:Y:S01]  /*00f0*/  USHF.L.U32 UR7, UR7, UR5, URZ ;  /* 0x0000000507077299 */ /* 0x002fe2000800063f */
[----:B--2---:R-:W-:Y:S01]  /*0100*/  LOP3.LUT R130, R2, UR6, RZ, 0xc, !PT ;  /* 0x0000000602827c12 */ /* 0x004fe2000f8e0cff */
[----:B------:R-:W-:-:S04]  /*0110*/  USHF.R.S32.HI UR5, URZ, UR5, UR6 ;  /* 0x000000053f057299 */ /* 0x000fc80008011406 */
[----:B------:R-:W-:-:S05]  /*0120*/  VIADD R130, R130, UR7 ;  /* 0x0000000782827c36 */ /* 0x000fca0008000000 */
[----:B------:R-:W-:-:S04]  /*0130*/  ISETP.GE.AND P0, PT, R130, UR4, PT ;  /* 0x0000000482007c0c */ /* 0x000fc8000bf06270 */
[----:B---3--:R-:W-:-:S13]  /*0140*/  ISETP.LE.OR P0, PT, R0, UR5, P0 ;  /* 0x0000000500007c0c */ /* 0x008fda0008703670 */
[----:B------:R-:W-:Y:S05]  /*0150*/  @P0 EXIT ;  /* 0x000000000000094d */ /* 0x000fea0003800000 */
[----:B------:R-:W-:Y:S01]  /*0160*/  IMAD.SHL.U32 R130, R130, 0x40, RZ ;  /* 0x0000004082827824 */ /* 0x000fe200078e00ff */
[----:B------:R-:W-:-:S04]  /*0170*/  USHF.L.U32 UR15, UR5, 0x7, URZ ;  /* 0x00000007050f7899 */ /* 0x000fc8000800063f */
[----:B------:R-:W-:-:S04]  /*0180*/  IADD3 R0, R130, 0x40, RZ ;  /* 0x0000004082007810 */ /* 0x000fc80007ffe0ff */
[----:B------:R-:W-:-:S13]  /*0190*/  ISETP.LE.AND P0, PT, R0, UR15, PT ;  /* 0x0000000f00007c0c */ /* 0x000fda000bf03270 */
[----:B------:R-:W-:Y:S05]  /*01a0*/  @P0 EXIT ;  /* 0x000000000000094d */ /* 0x000fea0003800000 */
[----:B------:R-:W1:Y:S01]  /*01b0*/  LDC R0, c[0x0][0x360] ;  /* 0x0000d800ff007b82 */ /* 0x000e620000000800 */
[----:B------:R-:W-:Y:S01]  /*01c0*/  ULDC UR4, c[0x0][0x218] ;  /* 0x0000860000047ab9 */ /* 0x000fe20000000800 */
[----:B------:R-:W-:Y:S01]  /*01d0*/  UIADD3 UR14, UR15, 0x80, URZ ;  /* 0x000000800f0e7890 */ /* 0x000fe2000fffe03f */
[----:B------:R-:W-:Y:S01]  /*01e0*/  IMAD.MOV.U32 R17, RZ, RZ, RZ ;  /* 0x000000ffff117224 */ /* 0x000fe200078e00ff */
[----:B------:R-:W-:Y:S01]  /*01f0*/  ULDC.64 UR16, c[0x0][0x208] ;  /* 0x0000820000107ab9 */ /* 0x000fe20000000a00 */
[----:B-1----:R-:W-:Y:S02]  /*0200*/  ISETP.GT.U32.AND P0, PT, R0, 0x1, PT ;  /* 0x000000010000780c */ /* 0x002fe40003f04070 */
[----:B------:R-:W-:-:S11]  /*0210*/  MOV R0, UR4 ;  /* 0x0000000400007c02 */ /* 0x000fd60008000f00 */
[----:B------:R-:W-:Y:S05]  /*0220*/  @P0 BRA `(.L_x_0) ;  /* 0x0000000000200947 */ /* 0x000fea0003800000 */
[----:B------:R-:W1:Y:S01]  /*0230*/  S2R R2, SR_CTAID.Z ;  /* 0x0000000000027919 */ /* 0x000e620000002700 */
[----:B------:R-:W2:Y:S08]  /*0240*/  LDC R0, c[0x0][0x224] ;  /* 0x00008900ff007b82 */ /* 0x000eb00000000800 */
[----:B------:R-:W3:Y:S01]  /*0250*/  LDC R17, c[0x0][0x368] ;  /* 0x0000da00ff117b82 */ /* 0x000ee20000000800 */
[----:B-1----:R-:W-:-:S04]  /*0260*/  IADD3 R3, R2, 0x1, RZ ;  /* 0x0000000102037810 */ /* 0x002fc80007ffe0ff */
[C---:B--2---:R-:W-:Y:S01]  /*0270*/  ISETP.GE.AND P0, PT, R3.reuse, R0, PT ;  /* 0x000000000300720c */ /* 0x044fe20003f06270 */
[-C--:B---3--:R-:W-:Y:S02]  /*0280*/  IMAD R0, R3, R17.reuse, RZ ;  /* 0x0000001103007224 */ /* 0x088fe400078e02ff */
[----:B------:R-:W-:-:S10]  /*0290*/  IMAD R17, R2, R17, RZ ;  /* 0x0000001102117224 */ /* 0x000fd400078e02ff */
[----:B------:R-:W1:Y:S02]  /*02a0*/  @P0 LDC R0, c[0x0][0x218] ;  /* 0x00008600ff000b82 */ /* 0x000e640000000800 */
.L_x_0:
[----:B------:R-:W2:Y:S01]  /*02b0*/  S2R R127, SR_TID.X ;  /* 0x00000000007f7919 */ /* 0x000ea20000002100 */
[C-C-:B-1----:R-:W-:Y:S01]  /*02c0*/  IMAD.IADD R3, R0.reuse, 0x1, -R17.reuse ;  /* 0x0000000100037824 */ /* 0x142fe200078e0a11 */
[----:B------:R-:W-:Y:S01]  /*02d0*/  IADD3 R129, R0, 0xf, -R17 ;  /* 0x0000000f00817810 */ /* 0x000fe20007ffe811 */
[----:B------:R-:W-:Y:S01]  /*02e0*/  ULDC.64 UR8, c[0x0][0x240] ;  /* 0x0000900000087ab9 */ /* 0x000fe20000000a00 */
[----:B------:R-:W-:Y:S01]  /*02f0*/  ULDC.64 UR4, c[0x0][0x248] ;  /* 0x0000920000047ab9 */ /* 0x000fe20000000a00 */
[----:B------:R-:W-:Y:S01]  /*0300*/  ULDC.64 UR12, c[0x0][0x230] ;  /* 0x00008c00000c7ab9 */ /* 0x000fe20000000a00 */
[----:B------:R-:W-:Y:S01]  /*0310*/  SHF.R.S32.HI R126, RZ, 0x1f, R3 ;  /* 0x0000001fff7e7819 */ /* 0x000fe20000011403 */
[----:B------:R-:W-:Y:S01]  /*0320*/  UIADD3 UR18, UP0, UR8, -UR4, URZ ;  /* 0x8000000408127290 */ /* 0x000fe2000ff1e03f */
[C---:B------:R-:W-:Y:S01]  /*0330*/  VIADD R2, R129.reuse, 0xf ;  /* 0x0000000f81027836 */ /* 0x040fe20000000000 */
[----:B------:R-:W-:Y:S01]  /*0340*/  ULDC.64 UR10, c[0x0][0x250] ;  /* 0x00009400000a7ab9 */ /* 0x000fe20000000a00 */
[----:B------:R-:W-:Y:S01]  /*0350*/  LEA.HI R126, R126, R3, RZ, 0x4 ;  /* 0x000000037e7e7211 */ /* 0x000fe200078f20ff */
[----:B------:R-:W-:Y:S01]  /*0360*/  UIADD3.X UR19, UR9, ~UR5, URZ, UP0, !UPT ;  /* 0x8000000509137290 */ /* 0x000fe200087fe43f */
[----:B------:R-:W-:Y:S01]  /*0370*/  CS2R R54, SRZ ;  /* 0x0000000000367805 */ /* 0x000fe2000001ff00 */
[----:B------:R-:W-:Y:S01]  /*0380*/  ULDC.64 UR6, c[0x0][0x260] ;  /* 0x0000980000067ab9 */ /* 0x000fe20000000a00 */
[----:B------:R-:W-:Y:S01]  /*0390*/  LOP3.LUT R126, R126, 0xfffffff0, RZ, 0xc0, !PT ;  /* 0xfffffff07e7e7812 */ /* 0x000fe200078ec0ff */
[----:B------:R-:W-:Y:S01]  /*03a0*/  ULDC.64 UR4, c[0x0][0x268] ;  /* 0x00009a0000047ab9 */ /* 0x000fe20000000a00 */
[----:B------:R-:W-:Y:S01]  /*03b0*/  ISETP.GE.U32.AND P6, PT, R2, 0x1f, PT ;  /* 0x0000001f0200780c */ /* 0x000fe20003fc6070 */
[----:B------:R-:W-:Y:S01]  /*03c0*/  UIADD3 UR4, UP0, UR6, -UR4, URZ ;  /* 0x8000000406047290 */ /* 0x000fe2000ff1e03f */
[----:B------:R-:W-:Y:S01]  /*03d0*/  LOP3.LUT R2, R129, 0xfffffff0, RZ, 0xc0, !PT ;  /* 0xfffffff081027812 */ /* 0x000fe200078ec0ff */
[----:B------:R-:W-:Y:S01]  /*03e0*/  IMAD.IADD R126, R3, 0x1, -R126 ;  /* 0x00000001037e7824 */ /* 0x000fe200078e0a7e */
[----:B------:R-:W-:Y:S01]  /*03f0*/  CS2R R52, SRZ ;  /* 0x0000000000347805 */ /* 0x000fe2000001ff00 */
[----:B------:R-:W-:Y:S01]  /*0400*/  UIADD3.X UR5, UR7, ~UR5, URZ, UP0, !UPT ;  /* 0x8000000507057290 */ /* 0x000fe200087fe43f */
[----:B------:R-:W-:-:S02]  /*0410*/  ISETP.NE.AND P4, PT, R2, 0x10, PT ;  /* 0x000000100200780c */ /* 0x000fc40003f85270 */
[----:B------:R-:W-:Y:S02]  /*0420*/  CS2R R50, SRZ ;  /* 0x0000000000327805 */ /* 0x000fe4000001ff00 */
[C---:B------:R-:W-:Y:S02]  /*0430*/  ISETP.NE.AND P0, PT, R126.reuse, RZ, PT ;  /* 0x000000ff7e00720c */ /* 0x040fe40003f05270 */
[----:B------:R-:W-:Y:S02]  /*0440*/  CS2R R48, SRZ ;  /* 0x0000000000307805 */ /* 0x000fe4000001ff00 */
[----:B------:R-:W-:Y:S02]  /*0450*/  CS2R R58, SRZ ;  /* 0x00000000003a7805 */ /* 0x000fe4000001ff00 */
[----:B------:R-:W-:Y:S02]  /*0460*/  CS2R R56, SRZ ;  /* 0x0000000000387805 */ /* 0x000fe4000001ff00 */
[----:B------:R-:W-:-:S02]  /*0470*/  SEL R126, R126, 0x10, P0 ;  /* 0x000000107e7e7807 */ /* 0x000fc40000000000 */
[----:B------:R-:W-:Y:S02]  /*0480*/  CS2R R46, SRZ ;  /* 0x00000000002e7805 */ /* 0x000fe4000001ff00 */
[----:B------:R-:W-:Y:S02]  /*0490*/  CS2R R44, SRZ ;  /* 0x00000000002c7805 */ /* 0x000fe4000001ff00 */
[----:B------:R-:W-:Y:S02]  /*04a0*/  CS2R R62, SRZ ;  /* 0x00000000003e7805 */ /* 0x000fe4000001ff00 */
[----:B--2---:R-:W-:Y:S01]  /*04b0*/  SHF.R.S32.HI R22, RZ, 0x1f, R127 ;  /* 0x0000001fff167819 */ /* 0x004fe2000001147f */
[----:B------:R-:W-:Y:S01]  /*04c0*/  IMAD.WIDE.U32 R6, R126, UR12, RZ ;  /* 0x0000000c7e067c25 */ /* 0x000fe2000f8e00ff */
[----:B------:R-:W-:Y:S02]  /*04d0*/  SHF.R.S32.HI R112, RZ, 0x1f, R126 ;  /* 0x0000001fff707819 */ /* 0x000fe4000001147e */
[----:B------:R-:W-:-:S02]  /*04e0*/  CS2R R60, SRZ ;  /* 0x00000000003c7805 */ /* 0x000fc4000001ff00 */
[----:B------:R-:W-:Y:S02]  /*04f0*/  LEA.HI R22, R22, R127, RZ, 0x5 ;  /* 0x0000007f16167211 */ /* 0x000fe400078f28ff */
[----:B------:R-:W-:Y:S02]  /*0500*/  CS2R R42, SRZ ;  /* 0x00000000002a7805 */ /* 0x000fe4000001ff00 */
[----:B------:R-:W-:Y:S01]  /*0510*/  VIADDMNMX R0, R17, R126, R0, PT ;  /* 0x0000007e11007246 */ /* 0x000fe20003800100 */
[----:B------:R-:W-:Y:S01]  /*0520*/  IMAD R9, R112, UR12, RZ ;  /* 0x0000000c70097c24 */ /* 0x000fe2000f8e02ff */
[----:B------:R-:W-:Y:S01]  /*0530*/  LOP3.LUT R4, R22, 0xffffffe0, RZ, 0xc0, !PT ;  /* 0xffffffe016047812 */ /* 0x000fe200078ec0ff */
[----:B------:R-:W-:Y:S01]  /*0540*/  IMAD R3, R112, UR10, RZ ;  /* 0x0000000a70037c24 */ /* 0x000fe2000f8e02ff */
[----:B------:R-:W-:Y:S01]  /*0550*/  SHF.R.S32.HI R22, RZ, 0x5, R22 ;  /* 0x00000005ff167819 */ /* 0x000fe20000011416 */
[----:B------:R-:W-:Y:S01]  /*0560*/  IMAD R9, R126, UR13, R9 ;  /* 0x0000000d7e097c24 */ /* 0x000fe2000f8e0209 */
[----:B------:R-:W-:Y:S01]  /*0570*/  LEA R85, P1, R6, UR18, 0x3 ;  /* 0x0000001206557c11 */ /* 0x000fe2000f8218ff */
[----:B------:R-:W-:Y:S01]  /*0580*/  IMAD.IADD R4, R127, 0x1, -R4 ;  /* 0x000000017f047824 */ /* 0x000fe200078e0a04 */
[----:B------:R-:W-:Y:S01]  /*0590*/  CS2R R40, SRZ ;  /* 0x0000000000287805 */ /* 0x000fe2000001ff00 */
[----:B------:R-:W-:Y:S01]  /*05a0*/  IMAD.SHL.U32 R22, R22, 0x2, RZ ;  /* 0x0000000216167824 */ /* 0x000fe200078e00ff */
[----:B------:R-:W-:Y:S01]  /*05b0*/  CS2R R30, SRZ ;  /* 0x00000000001e7805 */ /* 0x000fe2000001ff00 */
[----:B------:R-:W-:Y:S01]  /*05c0*/  IMAD R3, R126, UR11, R3 ;  /* 0x0000000b7e037c24 */ /* 0x000fe2000f8e0203 */
[----:B------:R-:W-:Y:S01]  /*05d0*/  SHF.R.S32.HI R19, RZ, 0x1f, R4 ;  /* 0x0000001fff137819 */ /* 0x000fe20000011404 */
[----:B------:R-:W-:Y:S01]  /*05e0*/  IMAD.IADD R9, R7, 0x1, R9 ;  /* 0x0000000107097824 */ /* 0x000fe200078e0209 */
[----:B------:R-:W-:-:S02]  /*05f0*/  CS2R R66, SRZ ;  /* 0x0000000000427805 */ /* 0x000fc4000001ff00 */
[----:B------:R-:W-:Y:S02]  /*0600*/  CS2R R64, SRZ ;  /* 0x0000000000407805 */ /* 0x000fe4000001ff00 */
[----:B------:R-:W-:Y:S02]  /*0610*/  LEA.HI R19, R19, R4, RZ, 0x4 ;  /* 0x0000000413137211 */ /* 0x000fe400078f20ff */
[----:B------:R-:W-:Y:S02]  /*0620*/  CS2R R38, SRZ ;  /* 0x0000000000267805 */ /* 0x000fe4000001ff00 */
[----:B------:R-:W-:Y:S02]  /*0630*/  LEA.HI.X R9, R6, UR19, R9, 0x3, P1 ;  /* 0x0000001306097c11 */ /* 0x000fe400088f1c09 */
[----:B------:R-:W-:Y:S02]  /*0640*/  CS2R R36, SRZ ;  /* 0x0000000000247805 */ /* 0x000fe4000001ff00 */
[----:B------:R-:W-:-:S02]  /*0650*/  LEA.HI.SX32 R22, R19, R22, 0x1c ;  /* 0x0000001613167211 */ /* 0x000fc400078fe2ff */
[----:B------:R-:W-:Y:S02]  /*0660*/  CS2R R34, SRZ ;  /* 0x0000000000227805 */ /* 0x000fe4000001ff00 */
[----:B------:R-:W-:Y:S02]  /*0670*/  LOP3.LUT R19, R19, 0xfffffff0, RZ, 0xc0, !PT ;  /* 0xfffffff013137812 */ /* 0x000fe400078ec0ff */
[----:B------:R-:W-:Y:S01]  /*0680*/  CS2R R32, SRZ ;  /* 0x0000000000207805 */ /* 0x000fe2000001ff00 */
[----:B------:R-:W-:Y:S02]  /*0690*/  IMAD.IADD R17, R22, 0x1, R17 ;  /* 0x0000000116117824 */ /* 0x000fe400078e0211 */
[----:B------:R-:W-:Y:S02]  /*06a0*/  IMAD.IADD R19, R4, 0x1, -R19 ;  /* 0x0000000104137824 */ /* 0x000fe400078e0a13 */
[----:B------:R-:W-:Y:S01]  /*06b0*/  IMAD.WIDE.U32 R4, R126, UR10, RZ ;  /* 0x0000000a7e047c25 */ /* 0x000fe2000f8e00ff */
[----:B------:R-:W-:-:S02]  /*06c0*/  SHF.R.S32.HI R8, RZ, 0x1f, R17 ;  /* 0x0000001fff087819 */ /* 0x000fc40000011411 */
[----:B------:R-:W-:Y:S01]  /*06d0*/  ISETP.GE.AND P5, PT, R17, R0, PT ;  /* 0x000000001100720c */ /* 0x000fe20003fa6270 */
[----:B------:R-:W-:Y:S01]  /*06e0*/  VIADD R20, R19, UR15 ;  /* 0x0000000f13147c36 */ /* 0x000fe20008000000 */
[----:B------:R-:W-:Y:S01]  /*06f0*/  LEA R87, P0, R4, UR4, 0x3 ;  /* 0x0000000404577c11 */ /* 0x000fe2000f8018ff */
[----:B------:R-:W-:Y:S01]  /*0700*/  IMAD.IADD R2, R5, 0x1, R3 ;  /* 0x0000000105027824 */ /* 0x000fe200078e0203 */
[--C-:B------:R-:W-:Y:S01]  /*0710*/  SHF.R.S32.HI R18, RZ, 0x1f, R19.reuse ;  /* 0x0000001fff127819 */ /* 0x100fe20000011413 */
[C---:B------:R-:W-:Y:S01]  /*0720*/  IMAD R6, R8.reuse, UR12, RZ ;  /* 0x0000000c08067c24 */ /* 0x040fe2000f8e02ff */
[----:B------:R-:W-:Y:S01]  /*0730*/  SHF.R.S32.HI R21, RZ, 0x1f, R20 ;  /* 0x0000001fff157819 */ /* 0x000fe20000011414 */
[----:B------:R-:W-:Y:S01]  /*0740*/  IMAD R0, R8, UR10, RZ ;  /* 0x0000000a08007c24 */ /* 0x000fe2000f8e02ff */
[----:B------:R-:W-:Y:S01]  /*0750*/  LEA.HI.X R2, R4, UR5, R2, 0x3, P0 ;  /* 0x0000000504027c11 */ /* 0x000fe200080f1c02 */
[----:B------:R-:W-:Y:S01]  /*0760*/  IMAD.IADD R12, R130, 0x1, R19 ;  /* 0x00000001820c7824 */ /* 0x000fe200078e0213 */
[----:B------:R-:W-:Y:S01]  /*0770*/  ULDC.64 UR4, c[0x0][0x270] ;  /* 0x00009c0000047ab9 */ /* 0x000fe20000000a00 */
[----:B------:R-:W-:Y:S01]  /*0780*/  IMAD R11, R17, UR13, R6 ;  /* 0x0000000d110b7c24 */ /* 0x000fe2000f8e0206 */
[----:B------:R-:W-:Y:S01]  /*0790*/  LOP3.LUT R136, R19, 0x6, RZ, 0xc0, !PT ;  /* 0x0000000613887812 */ /* 0x000fe200078ec0ff */
[----:B------:R-:W-:Y:S01]  /*07a0*/  IMAD.WIDE.U32 R28, R17, UR12, R20 ;  /* 0x0000000c111c7c25 */ /* 0x000fe2000f8e0014 */
[----:B------:R-:W-:Y:S01]  /*07b0*/  ULDC.64 UR12, c[0x0][0x210] ;  /* 0x00008400000c7ab9 */ /* 0x000fe20000000a00 */
[----:B------:R-:W-:-:S02]  /*07c0*/  SHF.R.S32.HI R13, RZ, 0x1f, R12 ;  /* 0x0000001fff0d7819 */ /* 0x000fc4000001140c */
[----:B------:R-:W-:Y:S01]  /*07d0*/  IMAD R4, R8, UR4, RZ ;  /* 0x0000000408047c24 */ /* 0x000fe2000f8e02ff */
[----:B------:R-:W-:Y:S01]  /*07e0*/  ISETP.LT.AND P0, PT, R20, UR12, !P5 ;  /* 0x0000000c14007c0c */ /* 0x000fe2000ef01270 */
[C---:B------:R-:W-:Y:S01]  /*07f0*/  IMAD R5, R17.reuse, UR11, R0 ;  /* 0x0000000b11057c24 */ /* 0x040fe2000f8e0200 */
[----:B------:R-:W-:Y:S01]  /*0800*/  LEA.HI R18, R18, R19, RZ, 0x3 ;  /* 0x0000001312127211 */ /* 0x000fe200078f18ff */
[C---:B------:R-:W-:Y:S01]  /*0810*/  VIADD R14, R20.reuse, 0x10 ;  /* 0x00000010140e7836 */ /* 0x040fe20000000000 */
[----:B------:R-:W-:Y:S01]  /*0820*/  SEL R3, RZ, 0x1, !P0 ;  /* 0x00000001ff037807 */ /* 0x000fe20004000000 */
[C---:B------:R-:W-:Y:S01]  /*0830*/  VIADD R6, R20.reuse, 0x20 ;  /* 0x0000002014067836 */ /* 0x040fe20000000000 */
[----:B------:R-:W-:Y:S01]  /*0840*/  SHF.R.U32.HI R136, RZ, 0x1, R136 ;  /* 0x00000001ff887819 */ /* 0x000fe20000011688 */
[----:B------:R-:W-:Y:S01]  /*0850*/  VIADD R0, R20, 0x30 ;  /* 0x0000003014007836 */ /* 0x000fe20000000000 */
[----:B------:R-:W-:Y:S01]  /*0860*/  ISETP.LT.AND P1, PT, R14, UR12, !P5 ;  /* 0x0000000c0e007c0c */ /* 0x000fe2000ef21270 */
[C---:B------:R-:W-:Y:S01]  /*0870*/  IMAD R7, R17.reuse, UR5, R4 ;  /* 0x0000000511077c24 */ /* 0x040fe2000f8e0204 */
[----:B------:R-:W-:Y:S01]  /*0880*/  BAR.SYNC.DEFER_BLOCKING 0x0 ;  /* 0x0000000000007b1d */ /* 0x000fe20000010000 */
[----:B------:R-:W-:Y:S01]  /*0890*/  IMAD.WIDE.U32 R24, R17, UR4, R20 ;  /* 0x0000000411187c25 */ /* 0x000fe2000f8e0014 */
[----:B------:R-:W-:-:S02]  /*08a0*/  ISETP.LT.AND P2, PT, R6, UR12, !P5 ;  /* 0x0000000c06007c0c */ /* 0x000fc4000ef41270 */
[----:B------:R-:W-:Y:S01]  /*08b0*/  ISETP.LT.AND P3, PT, R0, UR12, !P5 ;  /* 0x0000000c00007c0c */ /* 0x000fe2000ef61270 */
[----:B------:R-:W-:Y:S01]  /*08c0*/  IMAD.WIDE.U32 R26, R17, UR10, R12 ;  /* 0x0000000a111a7c25 */ /* 0x000fe2000f8e000c */
[----:B------:R-:W-:Y:S01]  /*08d0*/  ULDC.64 UR4, c[0x0][0x290] ;  /* 0x0000a40000047ab9 */ /* 0x000fe20000000a00 */
[----:B------:R-:W-:Y:S01]  /*08e0*/  ULDC.64 UR10, c[0x0][0x370] ;  /* 0x0000dc00000a7ab9 */ /* 0x000fe20000000a00 */
[----:B------:R-:W-:Y:S01]  /*08f0*/  P2R R3, PR, R3, 0xf ;  /* 0x0000000f03037803 */ /* 0x000fe20000000000 */
[----:B------:R-:W-:Y:S01]  /*0900*/  IMAD R8, R8, UR4, RZ ;  /* 0x0000000408087c24 */ /* 0x000fe2000f8e02ff */
[----:B------:R-:W-:Y:S01]  /*0910*/  LEA R10, P1, R28, UR10, 0x3 ;  /* 0x0000000a1c0a7c11 */ /* 0x000fe2000f8218ff */
[----:B------:R-:W-:Y:S01]  /*0920*/  IMAD.IADD R11, R29, 0x1, R11 ;  /* 0x000000011d0b7824 */ /* 0x000fe200078e020b */
[----:B------:R-:W-:Y:S01]  /*0930*/  ISETP.GE.AND P2, PT, R14, UR12, PT ;  /* 0x0000000c0e007c0c */ /* 0x000fe2000bf46270 */
[C---:B------:R-:W-:Y:S01]  /*0940*/  IMAD R8, R17.reuse, UR5, R8 ;  /* 0x0000000511087c24 */ /* 0x040fe2000f8e0208 */
[----:B------:R-:W-:Y:S01]  /*0950*/  SHF.R.S32.HI R18, RZ, 0x3, R18 ;  /* 0x00000003ff127819 */ /* 0x000fe20000011412 */
[----:B------:R-:W-:Y:S01]  /*0960*/  IMAD.WIDE.U32 R16, R17, UR4, R12 ;  /* 0x0000000411107c25 */ /* 0x000fe2000f8e000c */
[----:B------:R-:W-:Y:S01]  /*0970*/  ULDC.64 UR4, c[0x0][0x378] ;  /* 0x0000de0000047ab9 */ /* 0x000fe20000000a00 */
[----:B------:R-:W-:-:S02]  /*0980*/  LEA.HI.X R11, R28, UR11, R11, 0x3, P1 ;  /* 0x0000000b1c0b7c11 */ /* 0x000fc400088f1c0b */
[----:B------:R-:W-:Y:S01]  /*0990*/  CS2R R28, SRZ ;  /* 0x00000000001c7805 */ /* 0x000fe2000001ff00 */
[----:B------:R-:W-:Y:S01]  /*09a0*/  IMAD.IADD R5, R27, 0x1, R5 ;  /* 0x000000011b057824 */ /* 0x000fe200078e0205 */
[----:B------:R-:W-:Y:S01]  /*09b0*/  LEA R4, P0, R26, UR4, 0x3 ;  /* 0x000000041a047c11 */ /* 0x000fe2000f8018ff */
[----:B------:R-:W-:Y:S01]  /*09c0*/  IMAD.IADD R7, R25, 0x1, R7 ;  /* 0x0000000119077824 */ /* 0x000fe200078e0207 */
[----:B------:R-:W-:Y:S01]  /*09d0*/  LEA R144, P1, R24, UR4, 0x3 ;  /* 0x0000000418907c11 */ /* 0x000fe2000f8218ff */
[----:B------:R-:W-:Y:S01]  /*09e0*/  IMAD.IADD R8, R17, 0x1, R8 ;  /* 0x0000000111087824 */ /* 0x000fe200078e0208 */
[----:B------:R-:W-:Y:S01]  /*09f0*/  LEA.HI.X R5, R26, UR5, R5, 0x3, P0 ;  /* 0x000000051a057c11 */ /* 0x000fe200080f1c05 */
[----:B------:R-:W-:Y:S01]  /*0a00*/  IMAD.SHL.U32 R19, R19, 0x4, RZ ;  /* 0x0000000413137824 */ /* 0x000fe200078e00ff */
[----:B------:R-:W-:Y:S01]  /*0a10*/  LEA R142, P0, R16, UR10, 0x3 ;  /* 0x0000000a108e7c11 */ /* 0x000fe2000f8018ff */
[----:B------:R-:W-:Y:S01]  /*0a20*/  VIADD R21, R12, 0x30 ;  /* 0x000000300c157836 */ /* 0x000fe20000000000 */
[----:B------:R-:W-:Y:S01]  /*0a30*/  LEA.HI.X R145, R24, UR5, R7, 0x3, P1 ;  /* 0x0000000518917c11 */ /* 0x000fe200088f1c07 */
[C---:B------:R-:W-:Y:S01]  /*0a40*/  VIADD R7, R20.reuse, 0x50 ;  /* 0x0000005014077836 */ /* 0x040fe20000000000 */
[----:B------:R-:W-:Y:S01]  /*0a50*/  ISETP.GE.AND P1, PT, R20, UR12, PT ;  /* 0x0000000c14007c0c */ /* 0x000fe2000bf26270 */
[----:B------:R-:W1:Y:S01]  /*0a60*/  S2UR UR5, SR_CgaCtaId ;  /* 0x00000000000579c3 */ /* 0x000e620000008800 */
[----:B------:R-:W-:Y:S01]  /*0a70*/  LEA.HI.X R143, R16, UR11, R8, 0x3, P0 ;  /* 0x0000000b108f7c11 */ /* 0x000fe200080f1c08 */
[----:B------:R-:W-:Y:S01]  /*0a80*/  VIADD R8, R20, 0x60 ;  /* 0x0000006014087836 */ /* 0x000fe20000000000 */
[----:B------:R-:W-:Y:S01]  /*0a90*/  ISETP.GE.AND P0, PT, R12, UR13, PT ;  /* 0x0000000d0c007c0c */ /* 0x000fe2000bf06270 */
[----:B------:R-:W-:Y:S01]  /*0aa0*/  UMOV UR4, 0x400 ;  /* 0x0000040000047882 */ /* 0x000fe20000000000 */
[----:B------:R-:W-:-:S02]  /*0ab0*/  SEL R17, RZ, 0x1, P1 ;  /* 0x00000001ff117807 */ /* 0x000fc40000800000 */
[----:B------:R-:W-:Y:S02]  /*0ac0*/  CS2R R26, SRZ ;  /* 0x00000000001a7805 */ /* 0x000fe4000001ff00 */
[----:B------:R-:W-:Y:S01]  /*0ad0*/  ISETP.GE.AND P1, PT, R6, UR12, PT ;  /* 0x0000000c06007c0c */ /* 0x000fe2000bf26270 */
[C---:B------:R-:W-:Y:S01]  /*0ae0*/  VIADD R6, R20.reuse, 0x40 ;  /* 0x0000004014067836 */ /* 0x040fe20000000000 */
[----:B------:R-:W-:Y:S01]  /*0af0*/  SEL R14, RZ, 0x1, P0 ;  /* 0x00000001ff0e7807 */ /* 0x000fe20000000000 */
[----:B------:R-:W-:Y:S01]  /*0b00*/  VIADD R20, R20, 0x70 ;  /* 0x0000007014147836 */ /* 0x000fe20000000000 */
[----:B------:R-:W-:Y:S02]  /*0b10*/  ISETP.GE.AND P0, PT, R0, UR12, PT ;  /* 0x0000000c00007c0c */ /* 0x000fe4000bf06270 */
[----:B------:R-:W-:Y:S02]  /*0b20*/  SEL R0, RZ, 0xffffffff, P2 ;  /* 0xffffffffff007807 */ /* 0x000fe40001000000 */
[----:B------:R-:W-:-:S02]  /*0b30*/  ISETP.LT.AND P2, PT, R6, UR12, !P5 ;  /* 0x0000000c06007c0c */ /* 0x000fc4000ef41270 */
[----:B------:R-:W-:Y:S01]  /*0b40*/  SEL R16, RZ, 0x4, P1 ;  /* 0x00000004ff107807 */ /* 0x000fe20000800000 */
[----:B------:R-:W-:Y:S01]  /*0b50*/  IMAD.SHL.U32 R0, R0, 0x2, RZ ;  /* 0x0000000200007824 */ /* 0x000fe200078e00ff */
[----:B------:R-:W-:Y:S02]  /*0b60*/  ISETP.GE.AND P1, PT, R6, UR12, PT ;  /* 0x0000000c06007c0c */ /* 0x000fe4000bf26270 */
[----:B------:R-:W-:Y:S02]  /*0b70*/  SEL R15, RZ, 0x8, P0 ;  /* 0x00000008ff0f7807 */ /* 0x000fe40000000000 */
[----:B------:R-:W-:Y:S01]  /*0b80*/  SEL R6, RZ, 0x100, !P2 ;  /* 0x00000100ff067807 */ /* 0x000fe20005000000 */
[----:B-1----:R-:W-:Y:S01]  /*0b90*/  ULEA UR5, UR5, UR4, 0x18 ;  /* 0x0000000405057291 */ /* 0x002fe2000f8ec03f */
[C---:B------:R-:W-:Y:S02]  /*0ba0*/  ISETP.LT.AND P0, PT, R7.reuse, UR12, !P5 ;  /* 0x0000000c07007c0c */ /* 0x040fe4000ef01270 */
[----:B------:R-:W-:-:S02]  /*0bb0*/  ISETP.GE.AND P2, PT, R7, UR12, PT ;  /* 0x0000000c07007c0c */ /* 0x000fc4000bf46270 */
[----:B------:R-:W-:Y:S02]  /*0bc0*/  SHF.R.S32.HI R7, RZ, 0x1f, R22 ;  /* 0x0000001fff077819 */ /* 0x000fe40000011416 */
[----:B------:R-:W-:Y:S02]  /*0bd0*/  SEL R25, RZ, 0x200, !P0 ;  /* 0x00000200ff197807 */ /* 0x000fe40004000000 */
[----:B------:R-:W-:Y:S02]  /*0be0*/  LEA.HI R7, R7, R22, RZ, 0x2 ;  /* 0x0000001607077211 */ /* 0x000fe400078f10ff */
[----:B------:R-:W-:Y:S02]  /*0bf0*/  ISETP.LT.AND P0, PT, R8, UR12, !P5 ;  /* 0x0000000c08007c0c */ /* 0x000fe4000ef01270 */
[----:B------:R-:W-:Y:S02]  /*0c00*/  LOP3.LUT R7, R7, 0xfffffffc, RZ, 0xc0, !PT ;  /* 0xfffffffc07077812 */ /* 0x000fe400078ec0ff */
[----:B------:R-:W-:-:S02]  /*0c10*/  SEL R13, RZ, 0x100, P1 ;  /* 0x00000100ff0d7807 */ /* 0x000fc40000800000 */
[----:B------:R-:W-:Y:S02]  /*0c20*/  ISETP.GE.AND P1, PT, R8, UR12, PT ;  /* 0x0000000c08007c0c */ /* 0x000fe4000bf26270 */
[----:B------:R-:W-:Y:S02]  /*0c30*/  SEL R8, RZ, 0x200, P2 ;  /* 0x00000200ff087807 */ /* 0x000fe40001000000 */
[----:B------:R-:W-:Y:S02]  /*0c40*/  SEL R24, RZ, 0x400, !P0 ;  /* 0x00000400ff187807 */ /* 0x000fe40004000000 */
[----:B------:R-:W-:Y:S01]  /*0c50*/  LOP3.LUT R25, R25, R6, R3, 0xfe, !PT ;  /* 0x0000000619197212 */ /* 0x000fe200078efe03 */
[----:B------:R-:W-:Y:S01]  /*0c60*/  VIADD R3, R12, 0x10 ;  /* 0x000000100c037836 */ /* 0x000fe20000000000 */
[C---:B------:R-:W-:Y:S02]  /*0c70*/  ISETP.LT.AND P2, PT, R20.reuse, UR12, !P5 ;  /* 0x0000000c14007c0c */ /* 0x040fe4000ef41270 */
[----:B------:R-:W-:Y:S01]  /*0c80*/  ISETP.GE.AND P0, PT, R20, UR12, PT ;  /* 0x0000000c14007c0c */ /* 0x000fe2000bf06270 */
[----:B------:R-:W-:Y:S01]  /*0c90*/  IMAD.IADD R20, R22, 0x1, -R7 ;  /* 0x0000000116147824 */ /* 0x000fe200078e0a07 */
[----:B------:R-:W-:Y:S01]  /*0ca0*/  LOP3.LUT R19, R136, 0x4, R19, 0xf8, !PT ;  /* 0x0000000488137812 */ /* 0x000fe200078ef813 */
[----:B------:R-:W-:Y:S01]  /*0cb0*/  VIADD R22, R12, 0x20 ;  /* 0x000000200c167836 */ /* 0x000fe20000000000 */
[----:B------:R-:W-:-:S02]  /*0cc0*/  LOP3.LUT R136, R7, R136, RZ, 0xfc, !PT ;  /* 0x0000008807887212 */ /* 0x000fc400078efcff */
[----:B------:R-:W-:Y:S02]  /*0cd0*/  SEL R7, RZ, 0x400, P1 ;  /* 0x00000400ff077807 */ /* 0x000fe40000800000 */
[----:B------:R-:W-:Y:S02]  /*0ce0*/  SEL R23, RZ, 0x800, !P2 ;  /* 0x00000800ff177807 */ /* 0x000fe40005000000 */
[----:B------:R-:W-:Y:S02]  /*0cf0*/  ISETP.GE.AND P1, PT, R3, UR13, PT ;  /* 0x0000000d03007c0c */ /* 0x000fe4000bf26270 */
[----:B------:R-:W-:Y:S02]  /*0d00*/  ISETP.GE.AND P2, PT, R22, UR13, PT ;  /* 0x0000000d16007c0c */ /* 0x000fe4000bf46270 */
[----:B------:R-:W-:Y:S02]  /*0d10*/  SEL R6, RZ, 0x800, P0 ;  /* 0x00000800ff067807 */ /* 0x000fe40000000000 */
[----:B------:R-:W-:-:S02]  /*0d20*/  ISETP.LT.AND P0, PT, R12, UR13, !P5 ;  /* 0x0000000d0c007c0c */ /* 0x000fc4000ef01270 */
[----:B------:R-:W-:Y:S02]  /*0d30*/  LOP3.LUT R23, R23, R24, R25, 0xfe, !PT ;  /* 0x0000001817177212 */ /* 0x000fe400078efe19 */
[----:B------:R-:W-:Y:S02]  /*0d40*/  CS2R R24, SRZ ;  /* 0x0000000000187805 */ /* 0x000fe4000001ff00 */
[----:B------:R-:W-:Y:S02]  /*0d50*/  SEL R12, RZ, 0xffffffff, P1 ;  /* 0xffffffffff0c7807 */ /* 0x000fe40000800000 */
[----:B------:R-:W-:Y:S02]  /*0d60*/  LOP3.LUT R19, R19, 0x1, R20, 0x78, !PT ;  /* 0x0000000113137812 */ /* 0x000fe400078e7814 */
[----:B------:R-:W-:Y:S02]  /*0d70*/  ISETP.LT.AND P1, PT, R3, UR13, !P5 ;  /* 0x0000000d03007c0c */ /* 0x000fe4000ef21270 */
[----:B------:R-:W-:Y:S01]  /*0d80*/  SEL R3, RZ, 0x4, P2 ;  /* 0x00000004ff037807 */ /* 0x000fe20001000000 */
[----:B------:R-:W-:Y:S01]  /*0d90*/  IMAD R18, R19, 0x2, R18 ;  /* 0x0000000213127824 */ /* 0x000fe200078e0212 */
[----:B------:R-:W-:Y:S01]  /*0da0*/  ISETP.GE.AND P2, PT, R21, UR13, PT ;  /* 0x0000000d15007c0c */ /* 0x000fe2000bf46270 */
[----:B------:R-:W-:Y:S01]  /*0db0*/  IMAD.SHL.U32 R19, R20, 0x2, RZ ;  /* 0x0000000214137824 */ /* 0x000fe200078e00ff */
[----:B------:R-:W-:-:S02]  /*0dc0*/  SEL R117, R23, RZ, P6 ;  /* 0x000000ff17757207 */ /* 0x000fc40003000000 */
[----:B------:R-:W-:Y:S02]  /*0dd0*/  SEL R134, RZ, 0x8, P2 ;  /* 0x00000008ff867807 */ /* 0x000fe40001000000 */
[----:B------:R-:W-:Y:S01]  /*0de0*/  LOP3.LUT R0, R0, 0x2, R17, 0xe2, !PT ;  /* 0x0000000200007812 */ /* 0x000fe200078ee211 */
[C---:B------:R-:W-:Y:S01]  /*0df0*/  IMAD.SHL.U32 R124, R117.reuse, 0x8, RZ ;  /* 0x00000008757c7824 */ /* 0x040fe200078e00ff */
[----:B------:R-:W-:Y:S01]  /*0e00*/  ISETP.LT.AND P2, PT, R22, UR13, !P5 ;  /* 0x0000000d16007c0c */ /* 0x000fe2000ef41270 */
[----:B------:R-:W-:Y:S01]  /*0e10*/  IMAD.SHL.U32 R123, R117, 0x4, RZ ;  /* 0x00000004757b7824 */ /* 0x000fe200078e00ff */
[----:B------:R-:W-:Y:S01]  /*0e20*/  ISETP.LT.AND P3, PT, R21, UR13, !P5 ;  /* 0x0000000d15007c0c */ /* 0x000fe2000ef61270 */
[----:B------:R-:W-:Y:S01]  /*0e30*/  IMAD.SHL.U32 R122, R117, 0x2, RZ ;  /* 0x00000002757a7824 */ /* 0x000fe200078e00ff */
[----:B------:R-:W-:Y:S01]  /*0e40*/  SEL R113, RZ, 0x1, !P0 ;  /* 0x00000001ff717807 */ /* 0x000fe20004000000 */
[----:B------:R-:W-:Y:S01]  /*0e50*/  IMAD.SHL.U32 R17, R12, 0x2, RZ ;  /* 0x000000020c117824 */ /* 0x000fe200078e00ff */
[----:B------:R-:W-:-:S02]  /*0e60*/  LOP3.LUT R15, R15, R16, R0, 0xfe, !PT ;  /* 0x000000100f0f7212 */ /* 0x000fc400078efe00 */
[----:B------:R-:W-:Y:S02]  /*0e70*/  CS2R R22, SRZ ;  /* 0x0000000000167805 */ /* 0x000fe4000001ff00 */
[----:B------:R-:W-:Y:S02]  /*0e80*/  LOP3.LUT R19, R18, 0x4, R19, 0x78, !PT ;  /* 0x0000000412137812 */ /* 0x000fe400078e7813 */
[----:B------:R-:W-:Y:S02]  /*0e90*/  CS2R R20, SRZ ;  /* 0x0000000000147805 */ /* 0x000fe4000001ff00 */
[----:B------:R-:W-:Y:S02]  /*0ea0*/  P2R R113, PR, R113, 0xf ;  /* 0x0000000f71717803 */ /* 0x000fe40000000000 */
[----:B------:R-:W-:Y:S02]  /*0eb0*/  LOP3.LUT P2, R124, R124, 0x8, RZ, 0xc0, !PT ;  /* 0x000000087c7c7812 */ /* 0x000fe4000784c0ff */
[----:B------:R-:W-:-:S02]  /*0ec0*/  LOP3.LUT P1, R123, R123, 0x8, RZ, 0xc0, !PT ;  /* 0x000000087b7b7812 */ /* 0x000fc4000782c0ff */
[----:B------:R-:W-:Y:S01]  /*0ed0*/  LOP3.LUT R8, R8, R13, R15, 0xfe, !PT ;  /* 0x0000000d08087212 */ /* 0x000fe200078efe0f */
[C---:B------:R-:W-:Y:S01]  /*0ee0*/  IMAD R13, R136.reuse, 0x80, R19 ;  /* 0x00000080880d7824 */ /* 0x040fe200078e0213 */
[----:B------:R-:W-:Y:S02]  /*0ef0*/  IADD3 R84, P5, R85, R10, RZ ;  /* 0x0000000a55547210 */ /* 0x000fe40007fbe0ff */
[----:B------:R-:W-:Y:S02]  /*0f00*/  CS2R R18, SRZ ;  /* 0x0000000000127805 */ /* 0x000fe4000001ff00 */
[----:B------:R-:W-:Y:S01]  /*0f10*/  SHF.R.U32.HI R120, RZ, 0x5, R117 ;  /* 0x00000005ff787819 */ /* 0x000fe20000011675 */
[----:B------:R-:W-:Y:S01]  /*0f20*/  IMAD R136, R136, -0x40, R13 ;  /* 0xffffffc088887824 */ /* 0x000fe200078e020d */
[----:B------:R-:W-:Y:S01]  /*0f30*/  LEA R128, R13, UR5, 0x3 ;  /* 0x000000050d807c11 */ /* 0x000fe2000f8e18ff */
[----:B------:R-:W-:Y:S01]  /*0f40*/  IMAD.X R85, R9, 0x1, R11, P5 ;  /* 0x0000000109557824 */ /* 0x000fe200028e060b */
[----:B------:R-:W-:-:S02]  /*0f50*/  SHF.R.U32.HI R119, RZ, 0x6, R117 ;  /* 0x00000006ff777819 */ /* 0x000fc40000011675 */
[----:B------:R-:W-:Y:S02]  /*0f60*/  CS2R R12, SRZ ;  /* 0x00000000000c7805 */ /* 0x000fe4000001ff00 */
[----:B------:R-:W-:Y:S01]  /*0f70*/  LOP3.LUT P0, R122, R122, 0x8, RZ, 0xc0, !PT ;  /* 0x000000087a7a7812 */ /* 0x000fe2000780c0ff */
[----:B------:R-:W-:Y:S01]  /*0f80*/  @!PT LDS RZ, [RZ] ;  /* 0x00000000fffff984 */ /* 0x000fe20000000800 */
[----:B------:R-:W-:Y:S01]  /*0f90*/  @!PT LDS RZ, [RZ] ;  /* 0x00000000fffff984 */ /* 0x000fe20000000800 */
[----:B------:R-:W-:Y:S01]  /*0fa0*/  @!PT LDS RZ, [RZ] ;  /* 0x00000000fffff984 */ /* 0x000fe20000000800 */
[----:B------:R-:W-:Y:S01]  /*0fb0*/  LDGSTS.E.LTC128B.64 [R128], desc[UR16][R10.64], P2 ;  /* 0x000000000a807fae */ /* 0x000fe20009121b50 */
[----:B------:R-:W-:Y:S02]  /*0fc0*/  SHF.R.U32.HI R118, RZ, 0x7, R117 ;  /* 0x00000007ff767819 */ /* 0x000fe40000011675 */
[----:B------:R-:W-:Y:S01]  /*0fd0*/  LOP3.LUT P5, R121, R117, 0x8, RZ, 0xc0, !PT ;  /* 0x0000000875797812 */ /* 0x000fe200078ac0ff */
[----:B------:R-:W-:Y:S01]  /*0fe0*/  LDGSTS.E.LTC128B.64 [R128+0x80], desc[UR16][R10.64+0x80], P1 ;  /* 0x000800800a807fae */ /* 0x000fe20008921b50 */
[----:B------:R-:W-:Y:S02]  /*0ff0*/  LOP3.LUT P3, R120, R120, 0x8, RZ, 0xc0, !PT ;  /* 0x0000000878787812 */ /* 0x000fe4000786c0ff */
[----:B------:R-:W-:-:S02]  /*1000*/  LOP3.LUT P2, R119, R119, 0x8, RZ, 0xc0, !PT ;  /* 0x0000000877777812 */ /* 0x000fc4000784c0ff */
[----:B------:R-:W-:Y:S02]  /*1010*/  LOP3.LUT P1, R118, R118, 0x8, RZ, 0xc0, !PT ;  /* 0x0000000876767812 */ /* 0x000fe4000782c0ff */
[----:B------:R-:W-:Y:S01]  /*1020*/  SEL R113, R113, RZ, P6 ;  /* 0x000000ff71717207 */ /* 0x000fe20003000000 */
[----:B------:R-:W-:Y:S01]  /*1030*/  LDGSTS.E.LTC128B.64 [R128+0x100], desc[UR16][R10.64+0x100], P0 ;  /* 0x001001000a807fae */ /* 0x000fe20008121b50 */
[----:B------:R-:W-:Y:S02]  /*1040*/  SHF.R.U32.HI R117, RZ, 0x8, R117 ;  /* 0x00000008ff757819 */ /* 0x000fe40000011675 */
[----:B------:R-:W-:Y:S01]  /*1050*/  LOP3.LUT R0, R17, 0x2, R14, 0xe2, !PT ;  /* 0x0000000211007812 */ /* 0x000fe200078ee20e */
[----:B------:R-:W-:Y:S01]  /*1060*/  IMAD.SHL.U32 R116, R113, 0x8, RZ ;  /* 0x0000000871747824 */ /* 0x000fe200078e00ff */
[----:B------:R-:W-:Y:S01]  /*1070*/  LOP3.LUT P0, R117, R117, 0x8, RZ, 0xc0, !PT ;  /* 0x0000000875757812 */ /* 0x000fe2000780c0ff */
[C---:B------:R-:W-:Y:S01]  /*1080*/  IMAD.SHL.U32 R115, R113.reuse, 0x4, RZ ;  /* 0x0000000471737824 */ /* 0x040fe200078e00ff */
[----:B------:R-:W-:Y:S01]  /*1090*/  LDGSTS.E.LTC128B.64 [R128+0x180], desc[UR16][R10.64+0x180], P5 ;  /* 0x001801800a807fae */ /* 0x000fe2000a921b50 */
[----:B------:R-:W-:Y:S01]  /*10a0*/  IMAD.SHL.U32 R114, R113, 0x2, RZ ;  /* 0x0000000271727824 */ /* 0x000fe200078e00ff */
[----:B------:R-:W-:-:S02]  /*10b0*/  LOP3.LUT P5, R116, R116, 0x8, RZ, 0xc0, !PT ;  /* 0x0000000874747812 */ /* 0x000fc400078ac0ff */
[----:B------:R-:W-:Y:S01]  /*10c0*/  CS2R R16, SRZ ;  /* 0x0000000000107805 */ /* 0x000fe2000001ff00 */
[----:B------:R-:W-:Y:S01]  /*10d0*/  LDGSTS.E.LTC128B.64 [R128+0x200], desc[UR16][R10.64+0x200], P3 ;  /* 0x002002000a807fae */ /* 0x000fe20009921b50 */
[----:B------:R-:W-:Y:S02]  /*10e0*/  LOP3.LUT P3, R115, R115, 0x8, RZ, 0xc0, !PT ;  /* 0x0000000873737812 */ /* 0x000fe4000786c0ff */
[----:B------:R-:W-:Y:S02]  /*10f0*/  CS2R R14, SRZ ;  /* 0x00000000000e7805 */ /* 0x000fe4000001ff00 */
[----:B------:R-:W-:Y:S01]  /*1100*/  LOP3.LUT R6, R6, R7, R8, 0xfe, !PT ;  /* 0x0000000706067212 */ /* 0x000fe200078efe08 */
[----:B------:R-:W-:Y:S01]  /*1110*/  LDGSTS.E.LTC128B.64 [R128+0x280], desc[UR16][R10.64+0x280], P2 ;  /* 0x002802800a807fae */ /* 0x000fe20009121b50 */
[----:B------:R-:W-:Y:S02]  /*1120*/  LOP3.LUT P2, R114, R114, 0x8, RZ, 0xc0, !PT ;  /* 0x0000000872727812 */ /* 0x000fe4000784c0ff */
[----:B------:R-:W-:-:S02]  /*1130*/  CS2R R8, SRZ ;  /* 0x0000000000087805 */ /* 0x000fc4000001ff00 */
[----:B------:R-:W-:Y:S01]  /*1140*/  LOP3.LUT R134, R134, R3, R0, 0xfe, !PT ;  /* 0x0000000386867212 */ /* 0x000fe200078efe00 */
[----:B------:R-:W-:Y:S01]  /*1150*/  LDGSTS.E.LTC128B.64 [R128+0x300], desc[UR16][R10.64+0x300], P1 ;  /* 0x003003000a807fae */ /* 0x000fe20008921b50 */
[----:B------:R-:W-:Y:S02]  /*1160*/  LOP3.LUT P1, R113, R113, 0x8, RZ, 0xc0, !PT ;  /* 0x0000000871717812 */ /* 0x000fe4000782c0ff */
[----:B------:R-:W-:Y:S01]  /*1170*/  SEL R135, R6, RZ, P4 ;  /* 0x000000ff06877207 */ /* 0x000fe20002000000 */
[----:B------:R1:W-:Y:S01]  /*1180*/  LDGSTS.E.LTC128B.64 [R128+0x380], desc[UR16][R10.64+0x380], P0 ;  /* 0x003803800a807fae */ /* 0x0003e20008121b50 */
[----:B------:R-:W-:Y:S02]  /*1190*/  LEA R3, R136, UR5, 0x3 ;  /* 0x0000000588037c11 */ /* 0x000fe4000f8e18ff */
[----:B------:R-:W-:Y:S02]  /*11a0*/  CS2R R6, SRZ ;  /* 0x0000000000067805 */ /* 0x000fe4000001ff00 */
[----:B------:R-:W-:Y:S01]  /*11b0*/  SHF.R.U32.HI R0, RZ, 0x5, R127 ;  /* 0x00000005ff007819 */ /* 0x000fe2000001167f */
[C---:B------:R-:W-:Y:S01]  /*11c0*/  IMAD.SHL.U32 R111, R135.reuse, 0x8, RZ ;  /* 0x00000008876f7824 */ /* 0x040fe200078e00ff */
[----:B------:R-:W-:Y:S01]  /*11d0*/  SEL R134, R134, RZ, P4 ;  /* 0x000000ff86867207 */ /* 0x000fe20002000000 */
[----:B------:R-:W-:Y:S01]  /*11e0*/  LDGSTS.E.LTC128B.64 [R3+0xc000], desc[UR16][R4.64], P5 ;  /* 0x0c00000004037fae */ /* 0x000fe2000a921b50 */
[C---:B------:R-:W-:Y:S01]  /*11f0*/  IMAD.SHL.U32 R110, R135.reuse, 0x4, RZ ;  /* 0x00000004876e7824 */ /* 0x040fe200078e00ff */
[--C-:B------:R-:W-:Y:S01]  /*1200*/  SHF.R.U32.HI R107, RZ, 0x5, R135.reuse ;  /* 0x00000005ff6b7819 */ /* 0x100fe20000011687 */
[----:B------:R-:W-:Y:S01]  /*1210*/  IMAD.SHL.U32 R109, R135, 0x2, RZ ;  /* 0x00000002876d7824 */ /* 0x000fe200078e00ff */
[----:B------:R-:W-:Y:S01]  /*1220*/  LDGSTS.E.LTC128B.64 [R3+0xc080], desc[UR16][R4.64+0x80], P3 ;  /* 0x0c08008004037fae */ /* 0x000fe20009921b50 */
[--C-:B------:R-:W-:Y:S01]  /*1230*/  SHF.R.U32.HI R106, RZ, 0x6, R135.reuse ;  /* 0x00000006ff6a7819 */ /* 0x100fe20000011687 */
[----:B------:R-:W-:Y:S01]  /*1240*/  IMAD.SHL.U32 R103, R134, 0x8, RZ ;  /* 0x0000000886677824 */ /* 0x000fe200078e00ff */
[----:B------:R-:W-:Y:S01]  /*1250*/  LOP3.LUT P4, R110, R110, 0x8, RZ, 0xc0, !PT ;  /* 0x000000086e6e7812 */ /* 0x000fe2000788c0ff */
[----:B------:R-:W-:Y:S01]  /*1260*/  LDGSTS.E.LTC128B.64 [R3+0xc100], desc[UR16][R4.64+0x100], P2 ;  /* 0x0c10010004037fae */ /* 0x000fe20009121b50 */
[----:B------:R-:W-:Y:S01]  /*1270*/  LOP3.LUT P5, R109, R109, 0x8, RZ, 0xc0, !PT ;  /* 0x000000086d6d7812 */ /* 0x000fe200078ac0ff */
[C---:B------:R-:W-:Y:S01]  /*1280*/  IMAD.SHL.U32 R102, R134.reuse, 0x4, RZ ;  /* 0x0000000486667824 */ /* 0x040fe200078e00ff */
[----:B------:R-:W-:Y:S01]  /*1290*/  LOP3.LUT P3, R108, R135, 0x8, RZ, 0xc0, !PT ;  /* 0x00000008876c7812 */ /* 0x000fe2000786c0ff */
[----:B------:R2:W-:Y:S01]  /*12a0*/  LDGSTS.E.LTC128B.64 [R3+0xc180], desc[UR16][R4.64+0x180], P1 ;  /* 0x0c18018004037fae */ /* 0x0005e20008921b50 */
[----:B------:R-:W-:Y:S01]  /*12b0*/  LOP3.LUT P1, R111, R111, 0x8, RZ, 0xc0, !PT ;  /* 0x000000086f6f7812 */ /* 0x000fe2000782c0ff */
[----:B------:R-:W-:Y:S01]  /*12c0*/  IMAD.SHL.U32 R101, R134, 0x2, RZ ;  /* 0x0000000286657824 */ /* 0x000fe200078e00ff */
[----:B------:R-:W-:Y:S01]  /*12d0*/  LOP3.LUT P2, R107, R107, 0x8, RZ, 0xc0, !PT ;  /* 0x000000086b6b7812 */ /* 0x000fe2000784c0ff */
[----:B------:R-:W3:Y:S01]  /*12e0*/  SHFL.IDX PT, R0, R0, RZ, 0x1f ;  /* 0x00001fff00007589 */ /* 0x000ee200000e0000 */
[----:B------:R-:W-:-:S02]  /*12f0*/  SHF.R.U32.HI R105, RZ, 0x7, R135 ;  /* 0x00000007ff697819 */ /* 0x000fc40000011687 */
[----:B------:R-:W-:Y:S01]  /*1300*/  SHF.R.U32.HI R104, RZ, 0x8, R135 ;  /* 0x00000008ff687819 */ /* 0x000fe20000011687 */
[----:B------:R-:W0:Y:S01]  /*1310*/  LDGDEPBAR ;  /* 0x00000000000079af */ /* 0x000e220000000000 */
[----:B------:R-:W-:Y:S02]  /*1320*/  LOP3.LUT P6, R105, R105, 0x8, RZ, 0xc0, !PT ;  /* 0x0000000869697812 */ /* 0x000fe400078cc0ff */
[----:B-1----:R-:W-:Y:S02]  /*1330*/  CS2R R10, SRZ ;  /* 0x00000000000a7805 */ /* 0x002fe4000001ff00 */
[----:B------:R-:W-:Y:S01]  /*1340*/  IADD3 R86, P0, R87, R4, RZ ;  /* 0x0000000457567210 */ /* 0x000fe20007f1e0ff */
[----:B------:R-:W-:Y:S01]  /*1350*/  LDGSTS.E.LTC128B.64 [R128+0x4000], desc[UR16][R84.64], P1 ;  /* 0x0400000054807fae */ /* 0x000fe20008921b50 */
[----:B------:R-:W-:-:S03]  /*1360*/  LOP3.LUT P1, R106, R106, 0x8, RZ, 0xc0, !PT ;  /* 0x000000086a6a7812 */ /* 0x000fc6000782c0ff */
[----:B------:R-:W-:Y:S01]  /*1370*/  IMAD.X R87, R2, 0x1, R5, P0 ;  /* 0x0000000102577824 */ /* 0x000fe200000e0605 */
[----:B------:R-:W-:Y:S01]  /*1380*/  ISETP.GE.AND P0, PT, R129, 0x10, PT ;  /* 0x000000108100780c */ /* 0x000fe20003f06270 */
[----:B------:R-:W-:Y:S01]  /*1390*/  LDGSTS.E.LTC128B.64 [R128+0x4080], desc[UR16][R84.64+0x80], P4 ;  /* 0x0408008054807fae */ /* 0x000fe2000a121b50 */
[----:B------:R-:W-:-:S03]  /*13a0*/  LOP3.LUT P4, R103, R103, 0x8, RZ, 0xc0, !PT ;  /* 0x0000000867677812 */ /* 0x000fc6000788c0ff */
[----:B------:R-:W-:Y:S01]  /*13b0*/  LDGSTS.E.LTC128B.64 [R128+0x4100], desc[UR16][R84.64+0x100], P5 ;  /* 0x0410010054807fae */ /* 0x000fe2000a921b50 */
[----:B------:R-:W-:-:S03]  /*13c0*/  LOP3.LUT P5, R104, R104, 0x8, RZ, 0xc0, !PT ;  /* 0x0000000868687812 */ /* 0x000fc600078ac0ff */
[----:B------:R-:W-:Y:S01]  /*13d0*/  LDGSTS.E.LTC128B.64 [R128+0x4180], desc[UR16][R84.64+0x180], P3 ;  /* 0x0418018054807fae */ /* 0x000fe20009921b50 */
[----:B------:R-:W-:Y:S02]  /*13e0*/  LOP3.LUT P3, R102, R102, 0x8, RZ, 0xc0, !PT ;  /* 0x0000000866667812 */ /* 0x000fe4000786c0ff */
[----:B--2---:R-:W-:Y:S02]  /*13f0*/  CS2R R4, SRZ ;  /* 0x0000000000047805 */ /* 0x004fe4000001ff00 */
[----:B---3--:R-:W-:Y:S01]  /*1400*/  R2UR UR4, R0 ;  /* 0x00000000000472ca */ /* 0x008fe200000e0000 */
[----:B------:R-:W-:Y:S01]  /*1410*/  LDGSTS.E.LTC128B.64 [R128+0x4200], desc[UR16][R84.64+0x200], P2 ;  /* 0x0420020054807fae */ /* 0x000fe20009121b50 */
[----:B------:R-:W-:Y:S02]  /*1420*/  LOP3.LUT P2, R101, R101, 0x8, RZ, 0xc0, !PT ;  /* 0x0000000865657812 */ /* 0x000fe4000784c0ff */
[----:B------:R-:W-:Y:S01]  /*1430*/  SHF.R.S32.HI R0, RZ, 0x1f, R129 ;  /* 0x0000001fff007819 */ /* 0x000fe20000011481 */
[----:B------:R-:W-:Y:S01]  /*1440*/  LDGSTS.E.LTC128B.64 [R128+0x4280], desc[UR16][R84.64+0x280], P1 ;  /* 0x0428028054807fae */ /* 0x000fe20008921b50 */
[----:B------:R-:W-:-:S02]  /*1450*/  LOP3.LUT P1, R100, R134, 0x8, RZ, 0xc0, !PT ;  /* 0x0000000886647812 */ /* 0x000fc4000782c0ff */
[----:B------:R-:W-:Y:S01]  /*1460*/  LEA.HI R125, R0, R129, RZ, 0x4 ;  /* 0x00000081007d7211 */ /* 0x000fe200078f20ff */
[----:B------:R-:W-:Y:S03]  /*1470*/  LDGSTS.E.LTC128B.64 [R128+0x4300], desc[UR16][R84.64+0x300], P6 ;  /* 0x0430030054807fae */ /* 0x000fe6000b121b50 */
[----:B------:R-:W-:Y:S01]  /*1480*/  SHF.R.S32.HI R125, RZ, 0x4, R125 ;  /* 0x00000004ff7d7819 */ /* 0x000fe2000001147d */
[----:B------:R-:W-:Y:S01]  /*1490*/  LDGSTS.E.LTC128B.64 [R128+0x4380], desc[UR16][R84.64+0x380], P5 ;  /* 0x0438038054807fae */ /* 0x000fe2000a921b50 */
[----:B------:R-:W-:-:S03]  /*14a0*/  USHF.R.S32.HI UR12, URZ, 0x1f, UR4 ;  /* 0x0000001f3f0c7899 */ /* 0x000fc60008011404 */
[----:B------:R-:W-:Y:S01]  /*14b0*/  LDGSTS.E.LTC128B.64 [R3+0xe000], desc[UR16][R86.64], P4 ;  /* 0x0e00000056037fae */ /* 0x000fe2000a121b50 */
[----:B------:R-:W-:-:S03]  /*14c0*/  ULEA.HI UR12, UR12, UR4, URZ, 0x3 ;  /* 0x000000040c0c7291 */ /* 0x000fc6000f8f183f */
[----:B------:R-:W-:Y:S01]  /*14d0*/  LDGSTS.E.LTC128B.64 [R3+0xe080], desc[UR16][R86.64+0x80], P3 ;  /* 0x0e08008056037fae */ /* 0x000fe20009921b50 */
[----:B------:R-:W-:Y:S02]  /*14e0*/  ULOP3.LUT UR13, UR12, 0xfffffff8, URZ, 0xc0, !UPT ;  /* 0xfffffff80c0d7892 */ /* 0x000fe4000f8ec03f */
[----:B------:R-:W-:Y:S01]  /*14f0*/  USHF.R.S32.HI UR12, URZ, 0x3, UR12 ;  /* 0x000000033f0c7899 */ /* 0x000fe2000801140c */
[----:B------:R-:W-:Y:S01]  /*1500*/  LDGSTS.E.LTC128B.64 [R3+0xe100], desc[UR16][R86.64+0x100], P2 ;  /* 0x0e10010056037fae */ /* 0x000fe20009121b50 */
[----:B------:R-:W-:Y:S02]  /*1510*/  UIADD3 UR13, UR4, -UR13, URZ ;  /* 0x8000000d040d7290 */ /* 0x000fe4000fffe03f */
[----:B------:R-:W-:Y:S01]  /*1520*/  UIADD3 UR4, UR5, 0xc000, URZ ;  /* 0x0000c00005047890 */ /* 0x000fe2000fffe03f */
[----:B------:R1:W-:Y:S01]  /*1530*/  LDGSTS.E.LTC128B.64 [R3+0xe180], desc[UR16][R86.64+0x180], P1 ;  /* 0x0e18018056037fae */ /* 0x0003e20008921b50 */
[----:B------:R-:W-:Y:S01]  /*1540*/  USHF.R.S32.HI UR10, URZ, 0x1f, UR13 ;  /* 0x0000001f3f0a7899 */ /* 0x000fe2000801140d */
[----:B------:R-:W-:-:S02]  /*1550*/  ISETP.NE.AND P1, PT, R125, 0x2, PT ;  /* 0x000000027d00780c */ /* 0x000fc40003f25270 */
[----:B------:R-:W0:Y:S01]  /*1560*/  LDGDEPBAR ;  /* 0x00000000000079af */ /* 0x000e220000000000 */
[----:B------:R-:W-:Y:S01]  /*1570*/  ULEA.HI UR10, UR10, UR13, URZ, 0x2 ;  /* 0x0000000d0a0a7291 */ /* 0x000fe2000f8f103f */
[----:B------:R-:W-:Y:S02]  /*1580*/  LEA R136, R136, UR4, 0x3 ;  /* 0x0000000488887c11 */ /* 0x000fe4000f8e18ff */
[----:B------:R-:W-:Y:S01]  /*1590*/  SEL R134, R134, RZ, P1 ;  /* 0x000000ff86867207 */ /* 0x000fe20000800000 */
[----:B------:R-:W-:Y:S01]  /*15a0*/  ULOP3.LUT UR11, UR10, 0xfffffffc, URZ, 0xc0, !UPT ;  /* 0xfffffffc0a0b7892 */ /* 0x000fe2000f8ec03f */
[----:B------:R-:W-:Y:S01]  /*15b0*/  SEL R135, R135, RZ, P1 ;  /* 0x000000ff87877207 */ /* 0x000fe20000800000 */
[----:B------:R-:W-:Y:S02]  /*15c0*/  USHF.R.S32.HI UR10, URZ, 0x2, UR10 ;  /* 0x000000023f0a7899 */ /* 0x000fe4000801140a */
[----:B------:R-:W-:Y:S01]  /*15d0*/  UIADD3 UR11, UR13, -UR11, URZ ;  /* 0x8000000b0d0b7290 */ /* 0x000fe2000fffe03f */
[----:B-1----:R-:W-:Y:S01]  /*15e0*/  LOP3.LUT R3, R127, 0x1f, RZ, 0xc0, !PT ;  /* 0x0000001f7f037812 */ /* 0x002fe200078ec0ff */
[----:B------:R-:W-:-:S04]  /*15f0*/  DEPBAR.LE SB0, 0x1 ;  /* 0x000080400000791a */ /* 0x000fc80000000000 */
[----:B------:R-:W-:-:S04]  /*1600*/  SHF.R.U32.HI R3, RZ, 0x3, R3 ;  /* 0x00000003ff037819 */ /* 0x000fc80000011603 */
[----:B------:R-:W-:-:S05]  /*1610*/  LOP3.LUT R2, R3, 0x7, R127, 0x78, !PT ;  /* 0x0000000703027812 */ /* 0x000fca00078e787f */
[----:B------:R-:W-:-:S04]  /*1620*/  IMAD R2, R3, 0x40, R2 ;  /* 0x0000004003027824 */ /* 0x000fc800078e0202 */
[----:B------:R-:W-:Y:S01]  /*1630*/  IMAD R3, R3, -0x20, R2 ;  /* 0xffffffe003037824 */ /* 0x000fe200078e0202 */
[----:B------:R-:W-:-:S04]  /*1640*/  LEA R2, R2, UR5, 0x4 ;  /* 0x0000000502027c11 */ /* 0x000fc8000f8e20ff */
[----:B------:R-:W-:Y:S01]  /*1650*/  LEA R0, R3, UR4, 0x4 ;  /* 0x0000000403007c11 */ /* 0x000fe2000f8e20ff */
[----:B------:R-:W-:Y:S06]  /*1660*/  BAR.SYNC.DEFER_BLOCKING 0x0 ;  /* 0x0000000000007b1d */ /* 0x000fec0000010000 */
[----:B------:R-:W-:Y:S05]  /*1670*/  @!P0 BRA `(.L_x_1) ;  /* 0x0000001000048947 */ /* 0x000fea0003800000 */
[----:B------:R-:W-:Y:S01]  /*1680*/  ULEA UR5, UR12, UR11, 0x6 ;  /* 0x0000000b0c057291 */ /* 0x000fe2000f8e303f */
[----:B------:R-:W-:Y:S01]  /*1690*/  IADD3 R138, P1, R86, UR6, RZ ;  /* 0x00000006568a7c10 */ /* 0x000fe2000ff3e0ff */
[----:B------:R-:W-:Y:S01]  /*16a0*/  ULEA UR4, UR12, UR10, 0x5 ;  /* 0x0000000a0c047291 */ /* 0x000fe2000f8e283f */
[----:B------:R-:W-:Y:S01]  /*16b0*/  IADD3 R140, P0, R84, UR8, RZ ;  /* 0x00000008548c7c10 */ /* 0x000fe2000ff1e0ff */
[----:B------:R-:W-:Y:S01]  /*16c0*/  USHF.L.U32 UR5, UR5, 0x5, URZ ;  /* 0x0000000505057899 */ /* 0x000fe2000800063f */
[----:B------:R-:W-:Y:S01]  /*16d0*/  VIADD R133, R125, 0xfffffffe ;  /* 0xfffffffe7d857836 */ /* 0x000fe20000000000 */
[----:B------:R-:W-:Y:S01]  /*16e0*/  USHF.L.U32 UR4, UR4, 0x5, URZ ;  /* 0x0000000504047899 */ /* 0x000fe2000800063f */
[----:B------:R-:W-:Y:S01]  /*16f0*/  IMAD.MOV.U32 R132, RZ, RZ, R135 ;  /* 0x000000ffff847224 */ /* 0x000fe200078e0087 */
[----:B------:R-:W-:Y:S01]  /*1700*/  USHF.L.U32 UR5, UR5, 0x3, URZ ;  /* 0x0000000305057899 */ /* 0x000fe2000800063f */
[----:B------:R-:W-:Y:S01]  /*1710*/  IMAD.MOV.U32 R131, RZ, RZ, R134 ;  /* 0x000000ffff837224 */ /* 0x000fe200078e0086 */
[----:B------:R-:W-:Y:S01]  /*1720*/  USHF.L.U32 UR4, UR4, 0x3, URZ ;  /* 0x0000000304047899 */ /* 0x000fe2000800063f */
[----:B------:R-:W-:-:S02]  /*1730*/  CS2R R54, SRZ ;  /* 0x0000000000367805 */ /* 0x000fc4000001ff00 */
[----:B------:R-:W-:Y:S01]  /*1740*/  IADD3.X R147, R87, UR7, RZ, P1, !PT ;  /* 0x0000000757937c10 */ /* 0x000fe20008ffe4ff */
[----:B------:R-:W-:Y:S01]  /*1750*/  UMOV UR18, URZ ;  /* 0x0000003f00127c82 */ /* 0x000fe20008000000 */
[----:B------:R-:W-:Y:S01]  /*1760*/  IADD3.X R139, R85, UR9, RZ, P0, !PT ;  /* 0x00000009558b7c10 */ /* 0x000fe200087fe4ff */
[----:B------:R-:W-:Y:S01]  /*1770*/  UMOV UR23, 0x8000 ;  /* 0x0000800000177882 */ /* 0x000fe20000000000 */
[----:B------:R-:W-:Y:S01]  /*1780*/  UMOV UR22, 0x4000 ;  /* 0x0000400000167882 */ /* 0x000fe20000000000 */
[----:B------:R1:W2:Y:S01]  /*1790*/  LDS.128 R68, [R2+UR5] ;  /* 0x0000000502447984 */ /* 0x0002a20008000c00 */
[----:B------:R-:W-:Y:S01]  /*17a0*/  UMOV UR21, 0x2 ;  /* 0x0000000200157882 */ /* 0x000fe20000000000 */
[----:B------:R-:W-:Y:S01]  /*17b0*/  ULDC.64 UR8, c[0x0][0x240] ;  /* 0x0000900000087ab9 */ /* 0x000fe20000000a00 */
[----:B------:R-:W-:Y:S01]  /*17c0*/  ULDC.64 UR6, c[0x0][0x260] ;  /* 0x0000980000067ab9 */ /* 0x000fe20000000a00 */
[----:B------:R1:W3:Y:S04]  /*17d0*/  LDS.128 R80, [R2+UR5+0x80] ;  /* 0x0000800502507984 */ /* 0x0002e80008000c00 */
[----:B------:R1:W1:Y:S04]  /*17e0*/  LDS.128 R72, [R0+UR4] ;  /* 0x0000000400487984 */ /* 0x0002680008000c00 */
[----:B------:R1:W1:Y:S02]  /*17f0*/  LDS.128 R76, [R0+UR4+0x80] ;  /* 0x00008004004c7984 */ /* 0x0002640008000c00 */
.L_x_2:
[----:B------:R-:W-:-:S04]  /*1800*/  DEPBAR.LE SB5, 0xc ;  /* 0x0000d3000000791a */ /* 0x000fc80000000000 */
[C---:B-12---:R-:W5:Y:S01]  /*1810*/  DMMA.8x8x4 R4, R68.reuse, R72, R4 ;  /* 0x000000484404723f */ /* 0x046f620000000004 */
[----:B---3--:R-:W-:Y:S01]  /*1820*/  LDS.128 R84, [R2+UR5+0x1000] ;  /* 0x0010000502547984 */ /* 0x008fe20008000c00 */
[----:B------:R-:W-:Y:S02]  /*1830*/  UIADD3 UR15, UR5, -0x8000, URZ ;  /* 0xffff8000050f7890 */ /* 0x000fe4000fffe03f */
[----:B------:R-:W-:Y:S01]  /*1840*/  IMAD.MOV.U32 R141, RZ, RZ, R139 ;  /* 0x000000ffff8d7224 */ /* 0x000fe200078e008b */
[----:B------:R-:W-:Y:S01]  /*1850*/  LOP3.LUT P2, RZ, R132, 0x1, RZ, 0xc0, !PT ;  /* 0x0000000184ff7812 */ /* 0x000fe2000784c0ff */
[----:B------:R-:W-:Y:S01]  /*1860*/  IMAD.MOV.U32 R146, RZ, RZ, R138 ;  /* 0x000000ffff927224 */ /* 0x000fe200078e008a */
[----:B------:R-:W-:Y:S01]  /*1870*/  LOP3.LUT P1, RZ, R131, 0x1, RZ, 0xc0, !PT ;  /* 0x0000000183ff7812 */ /* 0x000fe2000782c0ff */
[----:B------:R-:W-:Y:S01]  /*1880*/  VIADD R138, R128, UR23 ;  /* 0x00000017808a7c36 */ /* 0x000fe20008000000 */
[----:B------:R-:W1:Y:S01]  /*1890*/  LDS.128 R88, [R0+UR4+0x800] ;  /* 0x0008000400587984 */ /* 0x000e620008000c00 */
[----:B------:R-:W-:Y:S01]  /*18a0*/  VIADD R137, R136, UR22 ;  /* 0x0000001688897c36 */ /* 0x000fe20008000000 */
[----:B------:R-:W-:Y:S01]  /*18b0*/  UIADD3 UR13, UR4, -0x4000, URZ ;  /* 0xffffc000040d7890 */ /* 0x000fe2000fffe03f */
[C---:B------:R-:W-:Y:S01]  /*18c0*/  LOP3.LUT R139, R132.reuse, 0x2, RZ, 0xc0, !PT ;  /* 0x00000002848b7812 */ /* 0x040fe200078ec0ff */
[----:B------:R-:W-:Y:S01]  /*18d0*/  UIADD3 UR18, UR18, 0x1, URZ ;  /* 0x0000000112127890 */ /* 0x000fe2000fffe03f */
[C---:B------:R-:W-:Y:S01]  /*18e0*/  LOP3.LUT R149, R132.reuse, 0x4, RZ, 0xc0, !PT ;  /* 0x0000000484957812 */ /* 0x040fe200078ec0ff */
[----:B------:R-:W-:Y:S01]  /*18f0*/  UIADD3 UR21, UR21, 0x1, URZ ;  /* 0x0000000115157890 */ /* 0x000fe2000fffe03f */
[C---:B------:R-:W5:Y:S01]  /*1900*/  DMMA.8x8x4 R8, R68.reuse, R74, R8 ;  /* 0x0000004a4408723f */ /* 0x040f620000000008 */
[----:B------:R-:W1:Y:S01]  /*1910*/  LDS.128 R92, [R0+UR4+0x880] ;  /* 0x00088004005c7984 */ /* 0x000e620008000c00 */
[----:B------:R-:W-:Y:S02]  /*1920*/  UISETP.NE.AND UP0, UPT, UR18, 0x3, UPT ;  /* 0x000000031200788c */ /* 0x000fe4000bf05270 */
[----:B------:R-:W-:Y:S01]  /*1930*/  SHF.R.U32.HI R139, RZ, 0x1, R139 ;  /* 0x00000001ff8b7819 */ /* 0x000fe2000001168b */
[----:B------:R-:W-:Y:S01]  /*1940*/  UISETP.NE.AND UP1, UPT, UR21, 0x3, UPT ;  /* 0x000000031500788c */ /* 0x000fe2000bf25270 */
[----:B------:R-:W-:Y:S01]  /*1950*/  SHF.R.U32.HI R149, RZ, 0x2, R149 ;  /* 0x00000002ff957819 */ /* 0x000fe20000011695 */
[----:B------:R-:W-:Y:S01]  /*1960*/  UIADD3 UR20, UR23, -0x8000, URZ ;  /* 0xffff800017147890 */ /* 0x000fe2000fffe03f */
[----:B------:R-:W-:Y:S01]  /*1970*/  ISETP.NE.U32.AND P0, PT, R139, RZ, PT ;  /* 0x000000ff8b00720c */ /* 0x000fe20003f05070 */
[----:B------:R-:W2:Y:S01]  /*1980*/  LDS.128 R96, [R2+UR5+0x1080] ;  /* 0x0010800502607984 */ /* 0x000ea20008000c00 */
[----:B------:R-:W-:Y:S01]  /*1990*/  UIADD3 UR19, UR22, -0x4000, URZ ;  /* 0xffffc00016137890 */ /* 0x000fe2000fffe03f */
[C---:B------:R-:W-:Y:S01]  /*19a0*/  LOP3.LUT R148, R132.reuse, 0x8, RZ, 0xc0, !PT ;  /* 0x0000000884947812 */ /* 0x040fe200078ec0ff */
[----:B------:R-:W-:Y:S01]  /*19b0*/  USEL UR21, UR21, URZ, UP1 ;  /* 0x0000003f15157287 */ /* 0x000fe20008800000 */
[----:B------:R-:W-:Y:S01]  /*19c0*/  LOP3.LUT R139, R131, 0x2, RZ, 0xc0, !PT ;  /* 0x00000002838b7812 */ /* 0x000fe200078ec0ff */
[----:B------:R-:W-:Y:S01]  /*19d0*/  @UP0 UIADD3 UR15, UR5, 0x4000, URZ ;  /* 0x00004000050f0890 */ /* 0x000fe2000fffe03f */
[----:B------:R-:W-:Y:S01]  /*19e0*/  SHF.R.U32.HI R148, RZ, 0x3, R148 ;  /* 0x00000003ff947819 */ /* 0x000fe20000011694 */
[C---:B------:R-:W5:Y:S01]  /*19f0*/  DMMA.8x8x4 R12, R68.reuse, R76, R12 ;  /* 0x0000004c440c723f */ /* 0x040f62000000000c */
[----:B------:R-:W-:Y:S01]  /*1a00*/  @!PT LDS RZ, [RZ] ;  /* 0x00000000fffff984 */ /* 0x000fe20000000800 */
[----:B------:R-:W-:Y:S01]  /*1a10*/  @!PT LDS RZ, [RZ] ;  /* 0x00000000fffff984 */ /* 0x000fe20000000800 */
[----:B------:R-:W-:Y:S01]  /*1a20*/  @!PT LDS RZ, [RZ] ;  /* 0x00000000fffff984 */ /* 0x000fe20000000800 */
[----:B------:R-:W-:Y:S01]  /*1a30*/  @P2 LDGSTS.E.LTC128B.64 [R138], desc[UR16][R140.64] ;  /* 0x000000008c8a2fae */ /* 0x000fe2000b921b50 */
[----:B------:R-:W-:Y:S01]  /*1a40*/  @UP0 UIADD3 UR13, UR4, 0x2000, URZ ;  /* 0x00002000040d0890 */ /* 0x000fe2000fffe03f */
[----:B------:R-:W-:Y:S01]  /*1a50*/  ISETP.NE.U32.AND P2, PT, R149, RZ, PT ;  /* 0x000000ff9500720c */ /* 0x000fe20003f45070 */
[----:B------:R-:W-:Y:S01]  /*1a60*/  @UP1 UIADD3 UR20, UR23, 0x4000, URZ ;  /* 0x0000400017141890 */ /* 0x000fe2000fffe03f */
[----:B------:R-:W-:Y:S01]  /*1a70*/  SHF.R.U32.HI R139, RZ, 0x1, R139 ;  /* 0x00000001ff8b7819 */ /* 0x000fe2000001168b */
[----:B------:R-:W-:Y:S01]  /*1a80*/  @UP1 UIADD3 UR19, UR22, 0x2000, URZ ;  /* 0x0000200016131890 */ /* 0x000fe2000fffe03f */
[----:B------:R-:W-:Y:S01]  /*1a90*/  @P0 LDGSTS.E.LTC128B.64 [R138+0x80], desc[UR16][R140.64+0x80] ;  /* 0x000800808c8a0fae */ /* 0x000fe2000b921b50 */
[----:B------:R-:W-:Y:S01]  /*1aa0*/  LOP3.LUT R149, R132, 0x400, RZ, 0xc0, !PT ;  /* 0x0000040084957812 */ /* 0x000fe200078ec0ff */
[----:B------:R-:W-:Y:S01]  /*1ab0*/  USEL UR18, UR18, URZ, UP0 ;  /* 0x0000003f12127287 */ /* 0x000fe20008000000 */
[----:B------:R-:W-:Y:S01]  /*1ac0*/  ISETP.NE.U32.AND P0, PT, R139, RZ, PT ;  /* 0x000000ff8b00720c */ /* 0x000fe20003f05070 */
[----:B------:R-:W-:Y:S01]  /*1ad0*/  UMOV UR23, UR20 ;  /* 0x0000001400177c82 */ /* 0x000fe20008000000 */
[----:B------:R-:W-:Y:S01]  /*1ae0*/  SHF.R.U32.HI R149, RZ, 0xa, R149 ;  /* 0x0000000aff957819 */ /* 0x000fe20000011695 */
[----:B------:R-:W-:Y:S01]  /*1af0*/  @P1 LDGSTS.E.LTC128B.64 [R137], desc[UR16][R146.64] ;  /* 0x0000000092891fae */ /* 0x000fe2000b921b50 */
[----:B------:R-:W-:Y:S01]  /*1b00*/  ISETP.NE.U32.AND P1, PT, R148, RZ, PT ;  /* 0x000000ff9400720c */ /* 0x000fe20003f25070 */
[----:B------:R-:W-:Y:S01]  /*1b10*/  UMOV UR22, UR19 ;  /* 0x0000001300167c82 */ /* 0x000fe20008000000 */
[-C--:B------:R-:W5:Y:S04]  /*1b20*/  DMMA.8x8x4 R16, R68, R78.reuse, R16 ;  /* 0x0000004e4410723f */ /* 0x080f680000000010 */
[C---:B------:R-:W-:Y:S02]  /*1b30*/  LOP3.LUT R148, R132.reuse, 0x100, RZ, 0xc0, !PT ;  /* 0x0000010084947812 */ /* 0x040fe400078ec0ff */
[----:B------:R-:W-:Y:S02]  /*1b40*/  LOP3.LUT R139, R132, 0x200, RZ, 0xc0, !PT ;  /* 0x00000200848b7812 */ /* 0x000fe400078ec0ff */
[----:B------:R-:W-:Y:S02]  /*1b50*/  SHF.R.U32.HI R148, RZ, 0x8, R148 ;  /* 0x00000008ff947819 */ /* 0x000fe40000011694 */
[----:B------:R-:W-:Y:S01]  /*1b60*/  SHF.R.U32.HI R139, RZ, 0x9, R139 ;  /* 0x00000009ff8b7819 */ /* 0x000fe2000001168b */
[----:B------:R-:W-:Y:S05]  /*1b70*/  DEPBAR.LE SB5, 0xc ;  /* 0x0000d3000000791a */ /* 0x000fea0000000000 */
[C---:B------:R-:W5:Y:S04]  /*1b80*/  DMMA.8x8x4 R20, R70.reuse, R78, R20 ;  /* 0x0000004e4614723f */ /* 0x040f680000000014 */
[----:B------:R-:W-:Y:S02]  /*1b90*/  ISETP.NE.U32.AND P5, PT, R148, RZ, PT ;  /* 0x000000ff9400720c */ /* 0x000fe40003fa5070 */
[----:B------:R-:W-:Y:S02]  /*1ba0*/  ISETP.NE.U32.AND P4, PT, R139, RZ, PT ;  /* 0x000000ff8b00720c */ /* 0x000fe40003f85070 */
[C---:B------:R-:W-:Y:S02]  /*1bb0*/  LOP3.LUT R139, R131.reuse, 0x4, RZ, 0xc0, !PT ;  /* 0x00000004838b7812 */ /* 0x040fe400078ec0ff */
[----:B------:R-:W-:Y:S02]  /*1bc0*/  LOP3.LUT R148, R132, 0x800, RZ, 0xc0, !PT ;  /* 0x0000080084947812 */ /* 0x000fe400078ec0ff */
[----:B------:R-:W-:Y:S02]  /*1bd0*/  SHF.R.U32.HI R150, RZ, 0x2, R139 ;  /* 0x00000002ff967819 */ /* 0x000fe4000001168b */
[----:B------:R-:W-:Y:S02]  /*1be0*/  SHF.R.U32.HI R148, RZ, 0xb, R148 ;  /* 0x0000000bff947819 */ /* 0x000fe40000011694 */
[C---:B------:R-:W5:Y:S03]  /*1bf0*/  DMMA.8x8x4 R24, R70.reuse, R76, R24 ;  /* 0x0000004c4618723f */ /* 0x040f660000000018 */
[----:B------:R-:W-:Y:S02]  /*1c00*/  ISETP.NE.U32.AND P3, PT, R150, RZ, PT ;  /* 0x000000ff9600720c */ /* 0x000fe40003f65070 */
[----:B------:R-:W-:Y:S04]  /*1c10*/  LOP3.LUT R139, R131, 0x8, RZ, 0xc0, !PT ;  /* 0x00000008838b7812 */ /* 0x000fe800078ec0ff */
[----:B------:R-:W-:Y:S07]  /*1c20*/  SHF.R.U32.HI R139, RZ, 0x3, R139 ;  /* 0x00000003ff8b7819 */ /* 0x000fee000001168b */
[C---:B------:R-:W5:Y:S11]  /*1c30*/  DMMA.8x8x4 R28, R70.reuse, R74, R28 ;  /* 0x0000004a461c723f */ /* 0x040f76000000001c */
[----:B------:R-:W-:Y:S05]  /*1c40*/  @!UPT UIADD3 URZ, URZ, URZ, URZ ;  /* 0x0000003f3f3ff290 */ /* 0x000fea000fffe03f */
[-C--:B------:R4:W5:Y:S02]  /*1c50*/  DMMA.8x8x4 R32, R70, R72.reuse, R32 ;  /* 0x000000484620723f */ /* 0x0809640000000020 */
[----:B----4-:R-:W-:Y:S01]  /*1c60*/  LDS.128 R68, [R2+UR5+0x2000] ;  /* 0x0020000502447984 */ /* 0x010fe20008000c00 */
[----:B------:R-:W-:Y:S11]  /*1c70*/  DEPBAR.LE SB5, 0xc ;  /* 0x0000d3000000791a */ /* 0x000ff60000000000 */
[----:B------:R-:W-:Y:S02]  /*1c80*/  @!UPT UIADD3 URZ, URZ, URZ, URZ ;  /* 0x0000003f3f3ff290 */ /* 0x000fe4000fffe03f */
[C---:B---3--:R-:W5:Y:S11]  /*1c90*/  DMMA.8x8x4 R36, R80.reuse, R72, R36 ;  /* 0x000000485024723f */ /* 0x048f760000000024 */
[----:B------:R-:W-:Y:S05]  /*1ca0*/  @!UPT UIADD3 URZ, URZ, URZ, URZ ;  /* 0x0000003f3f3ff290 */ /* 0x000fea000fffe03f */
[C---:B------:R-:W5:Y:S11]  /*1cb0*/  DMMA.8x8x4 R40, R80.reuse, R74, R40 ;  /* 0x0000004a5028723f */ /* 0x040f760000000028 */
[----:B------:R-:W-:Y:S05]  /*1cc0*/  @!UPT UIADD3 URZ, URZ, URZ, URZ ;  /* 0x0000003f3f3ff290 */ /* 0x000fea000fffe03f */
[C---:B------:R-:W5:Y:S11]  /*1cd0*/  DMMA.8x8x4 R44, R80.reuse, R76, R44 ;  /* 0x0000004c502c723f */ /* 0x040f76000000002c */
[----:B------:R-:W-:Y:S05]  /*1ce0*/  @!UPT UIADD3 URZ, URZ, URZ, URZ ;  /* 0x0000003f3f3ff290 */ /* 0x000fea000fffe03f */
[-C--:B------:R-:W5:Y:S01]  /*1cf0*/  DMMA.8x8x4 R48, R80, R78.reuse, R48 ;  /* 0x0000004e5030723f */ /* 0x080f620000000030 */
[----:B------:R-:W-:Y:S11]  /*1d00*/  DEPBAR.LE SB5, 0xc ;  /* 0x0000d3000000791a */ /* 0x000ff60000000000 */
[----:B------:R-:W-:Y:S04]  /*1d10*/  @!UPT UIADD3 URZ, URZ, URZ, URZ ;  /* 0x0000003f3f3ff290 */ /* 0x000fe8000fffe03f */
[C---:B------:R-:W5:Y:S11]  /*1d20*/  DMMA.8x8x4 R52, R82.reuse, R78, R52 ;  /* 0x0000004e5234723f */ /* 0x040f760000000034 */
[----:B------:R-:W-:Y:S05]  /*1d30*/  @!UPT UIADD3 URZ, URZ, URZ, URZ ;  /* 0x0000003f3f3ff290 */ /* 0x000fea000fffe03f */
[C---:B------:R3:W5:Y:S02]  /*1d40*/  DMMA.8x8x4 R56, R82.reuse, R76, R56 ;  /* 0x0000004c5238723f */ /* 0x0407640000000038 */
[----:B---3--:R-:W-:Y:S11]  /*1d50*/  LDS.128 R76, [R0+UR4+0x1080] ;  /* 0x00108004004c7984 */ /* 0x008ff60008000c00 */
[----:B------:R-:W-:Y:S03]  /*1d60*/  @!UPT UIADD3 URZ, URZ, URZ, URZ ;  /* 0x0000003f3f3ff290 */ /* 0x000fe6000fffe03f */
[C---:B------:R-:W5:Y:S11]  /*1d70*/  DMMA.8x8x4 R60, R82.reuse, R74, R60 ;  /* 0x0000004a523c723f */ /* 0x040f76000000003c */
[----:B------:R-:W-:Y:S05]  /*1d80*/  @!UPT UIADD3 URZ, URZ, URZ, URZ ;  /* 0x0000003f3f3ff290 */ /* 0x000fea000fffe03f */
[----:B------:R3:W5:Y:S02]  /*1d90*/  DMMA.8x8x4 R64, R82, R72, R64 ;  /* 0x000000485240723f */ /* 0x0007640000000040 */
[----:B---3--:R-:W3:Y:S08]  /*1da0*/  LDS.128 R72, [R0+UR4+0x1000] ;  /* 0x0010000400487984 */ /* 0x008ef00008000c00 */
[----:B------:R-:W4:Y:S01]  /*1db0*/  LDS.128 R80, [R2+UR5+0x2080] ;  /* 0x0020800502507984 */ /* 0x000f220008000c00 */
[----:B------:R-:W-:-:S05]  /*1dc0*/  DEPBAR.LE SB5, 0xc ;  /* 0x0000d3000000791a */ /* 0x000fca0000000000 */
[C---:B-1----:R-:W5:Y:S02]  /*1dd0*/  DMMA.8x8x4 R4, R84.reuse, R88, R4 ;  /* 0x000000585404723f */ /* 0x042f640000000004 */
[----:B------:R-:W-:Y:S01]  /*1de0*/  @!PT LDS RZ, [RZ] ;  /* 0x00000000fffff984 */ /* 0x000fe20000000800 */
[----:B------:R-:W-:Y:S01]  /*1df0*/  @!PT LDS RZ, [RZ] ;  /* 0x00000000fffff984 */ /* 0x000fe20000000800 */
[----:B------:R-:W-:Y:S01]  /*1e00*/  @!PT LDS RZ, [RZ] ;  /* 0x00000000fffff984 */ /* 0x000fe20000000800 */
[----:B------:R-:W-:Y:S02]  /*1e10*/  @P2 LDGSTS.E.LTC128B.64 [R138+0x100], desc[UR16][R140.64+0x100] ;  /* 0x001001008c8a2fae */ /* 0x000fe4000b921b50 */
[----:B------:R-:W-:Y:S04]  /*1e20*/  ISETP.NE.U32.AND P2, PT, R149, RZ, PT ;  /* 0x000000ff9500720c */ /* 0x000fe80003f45070 */
[----:B------:R-:W-:Y:S01]  /*1e30*/  @P1 LDGSTS.E.LTC128B.64 [R138+0x180], desc[UR16][R140.64+0x180] ;  /* 0x001801808c8a1fae */ /* 0x000fe2000b921b50 */
[----:B------:R-:W-:Y:S07]  /*1e40*/  ISETP.NE.U32.AND P1, PT, R148, RZ, PT ;  /* 0x000000ff9400720c */ /* 0x000fee0003f25070 */
[C---:B------:R-:W5:Y:S01]  /*1e50*/  DMMA.8x8x4 R8, R84.reuse, R90, R8 ;  /* 0x0000005a5408723f */ /* 0x040f620000000008 */
[----:B------:R-:W-:Y:S02]  /*1e60*/  @P0 LDGSTS.E.LTC128B.64 [R137+0x80], desc[UR16][R146.64+0x80] ;  /* 0x0008008092890fae */ /* 0x000fe4000b921b50 */
[----:B------:R-:W-:Y:S11]  /*1e70*/  ISETP.NE.U32.AND P0, PT, R139, RZ, PT ;  /* 0x000000ff8b00720c */ /* 0x000ff60003f05070 */
[----:B------:R-:W-:Y:S02]  /*1e80*/  @!UPT UIADD3 URZ, URZ, URZ, URZ ;  /* 0x0000003f3f3ff290 */ /* 0x000fe4000fffe03f */
[C---:B------:R-:W5:Y:S11]  /*1e90*/  DMMA.8x8x4 R12, R84.reuse, R92, R12 ;  /* 0x0000005c540c723f */ /* 0x040f76000000000c */
[----:B------:R-:W-:Y:S05]  /*1ea0*/  @!UPT UIADD3 URZ, URZ, URZ, URZ ;  /* 0x0000003f3f3ff290 */ /* 0x000fea000fffe03f */
[-C--:B------:R-:W5:Y:S01]  /*1eb0*/  DMMA.8x8x4 R16, R84, R94.reuse, R16 ;  /* 0x0000005e5410723f */ /* 0x080f620000000010 */
[----:B------:R-:W-:Y:S11]  /*1ec0*/  DEPBAR.LE SB5, 0xc ;  /* 0x0000d3000000791a */ /* 0x000ff60000000000 */
[----:B------:R-:W-:Y:S04]  /*1ed0*/  @!UPT UIADD3 URZ, URZ, URZ, URZ ;  /* 0x0000003f3f3ff290 */ /* 0x000fe8000fffe03f */
[C---:B------:R-:W5:Y:S11]  /*1ee0*/  DMMA.8x8x4 R20, R86.reuse, R94, R20 ;  /* 0x0000005e5614723f */ /* 0x040f760000000014 */
[----:B------:R-:W-:Y:S05]  /*1ef0*/  @!UPT UIADD3 URZ, URZ, URZ, URZ ;  /* 0x0000003f3f3ff290 */ /* 0x000fea000fffe03f */
[C---:B------:R-:W5:Y:S11]  /*1f00*/  DMMA.8x8x4 R24, R86.reuse, R92, R24 ;  /* 0x0000005c5618723f */ /* 0x040f760000000018 */
[----:B------:R-:W-:Y:S05]  /*1f10*/  @!UPT UIADD3 URZ, URZ, URZ, URZ ;  /* 0x0000003f3f3ff290 */ /* 0x000fea000fffe03f */
[C---:B------:R-:W5:Y:S11]  /*1f20*/  DMMA.8x8x4 R28, R86.reuse, R90, R28 ;  /* 0x0000005a561c723f */ /* 0x040f76000000001c */
[----:B------:R-:W-:Y:S05]  /*1f30*/  @!UPT UIADD3 URZ, URZ, URZ, URZ ;  /* 0x0000003f3f3ff290 */ /* 0x000fea000fffe03f */
[-C--:B------:R1:W5:Y:S02]  /*1f40*/  DMMA.8x8x4 R32, R86, R88.reuse, R32 ;  /* 0x000000585620723f */ /* 0x0803640000000020 */
[----:B-1----:R-:W-:Y:S01]  /*1f50*/  LDS.128 R84, [R2+UR5+0x3000] ;  /* 0x0030000502547984 */ /* 0x002fe20008000c00 */
[----:B------:R-:W-:Y:S11]  /*1f60*/  DEPBAR.LE SB5, 0xc ;  /* 0x0000d3000000791a */ /* 0x000ff60000000000 */
[----:B------:R-:W-:Y:S02]  /*1f70*/  @!UPT UIADD3 URZ, URZ, URZ, URZ ;  /* 0x0000003f3f3ff290 */ /* 0x000fe4000fffe03f */
[C---:B--2---:R-:W5:Y:S11]  /*1f80*/  DMMA.8x8x4 R36, R96.reuse, R88, R36 ;  /* 0x000000586024723f */ /* 0x044f760000000024 */
        /* <DEDUP_REMOVED lines=11> */
[----:B-1----:R-:W-:Y:S11]  /*2040*/  LDS.128 R92, [R0+UR4+0x1880] ;  /* 0x00188004005c7984 */ /* 0x002ff60008000c00 */
[----:B------:R-:W-:Y:S03]  /*2050*/  @!UPT UIADD3 URZ, URZ, URZ, URZ ;  /* 0x0000003f3f3ff290 */ /* 0x000fe6000fffe03f */
[C---:B------:R-:W5:Y:S11]  /*2060*/  DMMA.8x8x4 R60, R98.reuse, R90, R60 ;  /* 0x0000005a623c723f */ /* 0x040f76000000003c */
[----:B------:R-:W-:Y:S05]  /*2070*/  @!UPT UIADD3 URZ, URZ, URZ, URZ ;  /* 0x0000003f3f3ff290 */ /* 0x000fea000fffe03f */
[----:B------:R1:W5:Y:S02]  /*2080*/  DMMA.8x8x4 R64, R98, R88, R64 ;  /* 0x000000586240723f */ /* 0x0003640000000040 */
[----:B-1----:R-:W1:Y:S01]  /*2090*/  LDS.128 R88, [R0+UR4+0x1800] ;  /* 0x0018000400587984 */ /* 0x002e620008000c00 */
[----:B------:R-:W-:Y:S07]  /*20a0*/  UMOV UR4, UR13 ;  /* 0x0000000d00047c82 */ /* 0x000fee0008000000 */
[----:B------:R-:W2:Y:S01]  /*20b0*/  LDS.128 R96, [R2+UR5+0x3080] ;  /* 0x0030800502607984 */ /* 0x000ea20008000c00 */
[----:B------:R-:W-:Y:S01]  /*20c0*/  UMOV UR5, UR15 ;  /* 0x0000000f00057c82 */ /* 0x000fe20008000000 */
[----:B------:R-:W-:-:S04]  /*20d0*/  DEPBAR.LE SB5, 0xc ;  /* 0x0000d3000000791a */ /* 0x000fc80000000000 */
[C---:B---3--:R-:W5:Y:S02]  /*20e0*/  DMMA.8x8x4 R4, R68.reuse, R72, R4 ;  /* 0x000000484404723f */ /* 0x048f640000000004 */
[----:B------:R-:W-:Y:S01]  /*20f0*/  @!PT LDS RZ, [RZ] ;  /* 0x00000000fffff984 */ /* 0x000fe20000000800 */
[----:B------:R-:W-:Y:S01]  /*2100*/  @!PT LDS RZ, [RZ] ;  /* 0x00000000fffff984 */ /* 0x000fe20000000800 */
[----:B------:R-:W-:Y:S01]  /*2110*/  @!PT LDS RZ, [RZ] ;  /* 0x00000000fffff984 */ /* 0x000fe20000000800 */
[----:B------:R-:W-:Y:S06]  /*2120*/  @P5 LDGSTS.E.LTC128B.64 [R138+0x200], desc[UR16][R140.64+0x200] ;  /* 0x002002008c8a5fae */ /* 0x000fec000b921b50 */
[----:B------:R-:W-:Y:S08]  /*2130*/  @P4 LDGSTS.E.LTC128B.64 [R138+0x280], desc[UR16][R140.64+0x280] ;  /* 0x002802808c8a4fae */ /* 0x000ff0000b921b50 */
[C---:B------:R-:W5:Y:S01]  /*2140*/  DMMA.8x8x4 R8, R68.reuse, R74, R8 ;  /* 0x0000004a4408723f */ /* 0x040f620000000008 */
[----:B------:R-:W-:Y:S06]  /*2150*/  @P3 LDGSTS.E.LTC128B.64 [R137+0x100], desc[UR16][R146.64+0x100] ;  /* 0x0010010092893fae */ /* 0x000fec000b921b50 */
[----:B------:R-:W-:Y:S06]  /*2160*/  @P2 LDGSTS.E.LTC128B.64 [R138+0x300], desc[UR16][R140.64+0x300] ;  /* 0x003003008c8a2fae */ /* 0x000fec000b921b50 */
[----:B------:R3:W-:Y:S03]  /*2170*/  @P1 LDGSTS.E.LTC128B.64 [R138+0x380], desc[UR16][R140.64+0x380] ;  /* 0x003803808c8a1fae */ /* 0x0007e6000b921b50 */
[C---:B------:R-:W5:Y:S03]  /*2180*/  DMMA.8x8x4 R12, R68.reuse, R76, R12 ;  /* 0x0000004c440c723f */ /* 0x040f66000000000c */
[----:B------:R4:W-:Y:S06]  /*2190*/  @P0 LDGSTS.E.LTC128B.64 [R137+0x180], desc[UR16][R146.64+0x180] ;  /* 0x0018018092890fae */ /* 0x0009ec000b921b50 */
[----:B------:R-:W0:Y:S07]  /*21a0*/  LDGDEPBAR ;  /* 0x00000000000079af */ /* 0x000e2e0000000000 */
[-C--:B------:R-:W5:Y:S04]  /*21b0*/  DMMA.8x8x4 R16, R68, R78.reuse, R16 ;  /* 0x0000004e4410723f */ /* 0x080f680000000010 */
[----:B---3--:R-:W-:Y:S01]  /*21c0*/  IADD3 R140, P0, R140, UR8, RZ ;  /* 0x000000088c8c7c10 */ /* 0x008fe2000ff1e0ff */
[----:B------:R-:W-:Y:S11]  /*21d0*/  DEPBAR.LE SB5, 0xc ;  /* 0x0000d3000000791a */ /* 0x000ff60000000000 */
[C---:B------:R-:W5:Y:S04]  /*21e0*/  DMMA.8x8x4 R20, R70.reuse, R78, R20 ;  /* 0x0000004e4614723f */ /* 0x040f680000000014 */
[----:B------:R-:W-:Y:S01]  /*21f0*/  IADD3.X R139, R141, UR9, RZ, P0, !PT ;  /* 0x000000098d8b7c10 */ /* 0x000fe200087fe4ff */
[----:B----4-:R-:W-:Y:S01]  /*2200*/  VIADD R137, R133, 0xffffffff ;  /* 0xffffffff85897836 */ /* 0x010fe20000000000 */
[----:B------:R-:W-:Y:S01]  /*2210*/  IADD3 R138, P0, R146, UR6, RZ ;  /* 0x00000006928a7c10 */ /* 0x000fe2000ff1e0ff */
[----:B------:R-:W-:Y:S04]  /*2220*/  DEPBAR.LE SB0, 0x1 ;  /* 0x000080400000791a */ /* 0x000fe80000000000 */
[----:B------:R-:W-:Y:S01]  /*2230*/  BAR.SYNC.DEFER_BLOCKING 0x0 ;  /* 0x0000000000007b1d */ /* 0x000fe20000010000 */
[----:B------:R-:W-:Y:S02]  /*2240*/  IADD3.X R147, R147, UR7, RZ, P0, !PT ;  /* 0x0000000793937c10 */ /* 0x000fe400087fe4ff */
[----:B------:R-:W-:Y:S01]  /*2250*/  ISETP.GT.AND P0, PT, R133, -0x1, PT ;  /* 0xffffffff8500780c */ /* 0x000fe20003f04270 */
[----:B------:R-:W-:Y:S01]  /*2260*/  IMAD.MOV.U32 R133, RZ, RZ, R137 ;  /* 0x000000ffff857224 */ /* 0x000fe200078e0089 */
[----:B------:R-:W-:Y:S01]  /*2270*/  ISETP.NE.AND P1, PT, R137, RZ, PT ;  /* 0x000000ff8900720c */ /* 0x000fe20003f25270 */
[C---:B------:R-:W5:Y:S04]  /*2280*/  DMMA.8x8x4 R24, R70.reuse, R76, R24 ;  /* 0x0000004c4618723f */ /* 0x040f680000000018 */
[----:B------:R-:W-:Y:S02]  /*2290*/  SEL R132, R132, RZ, P1 ;  /* 0x000000ff84847207 */ /* 0x000fe40000800000 */
[----:B------:R-:W-:Y:S10]  /*22a0*/  SEL R131, R131, RZ, P1 ;  /* 0x000000ff83837207 */ /* 0x000ff40000800000 */
[C---:B------:R-:W5:Y:S11]  /*22b0*/  DMMA.8x8x4 R28, R70.reuse, R74, R28 ;  /* 0x0000004a461c723f */ /* 0x040f76000000001c */
[----:B------:R-:W-:Y:S05]  /*22c0*/  @!UPT UIADD3 URZ, URZ, URZ, URZ ;  /* 0x0000003f3f3ff290 */ /* 0x000fea000fffe03f */
[-C--:B------:R3:W5:Y:S02]  /*22d0*/  DMMA.8x8x4 R32, R70, R72.reuse, R32 ;  /* 0x000000484620723f */ /* 0x0807640000000020 */
[----:B---3--:R3:W1:Y:S01]  /*22e0*/  LDS.128 R68, [R2+UR15] ;  /* 0x0000000f02447984 */ /* 0x0086620008000c00 */
[----:B------:R-:W-:Y:S11]  /*22f0*/  DEPBAR.LE SB5, 0xc ;  /* 0x0000d3000000791a */ /* 0x000ff60000000000 */
[----:B------:R-:W-:Y:S02]  /*2300*/  @!UPT UIADD3 URZ, URZ, URZ, URZ ;  /* 0x0000003f3f3ff290 */ /* 0x000fe4000fffe03f */
[C---:B------:R-:W5:Y:S11]  /*2310*/  DMMA.8x8x4 R36, R80.reuse, R72, R36 ;  /* 0x000000485024723f */ /* 0x040f760000000024 */
        /* <DEDUP_REMOVED lines=10> */
[C---:B---3--:R3:W5:Y:S02]  /*23c0*/  DMMA.8x8x4 R56, R82.reuse, R76, R56 ;  /* 0x0000004c5238723f */ /* 0x0487640000000038 */
[----:B---3--:R3:W1:Y:S11]  /*23d0*/  LDS.128 R76, [R0+UR13+0x80] ;  /* 0x0000800d004c7984 */ /* 0x0086760008000c00 */
[----:B------:R-:W-:Y:S03]  /*23e0*/  @!UPT UIADD3 URZ, URZ, URZ, URZ ;  /* 0x0000003f3f3ff290 */ /* 0x000fe6000fffe03f */
[C---:B------:R-:W5:Y:S11]  /*23f0*/  DMMA.8x8x4 R60, R82.reuse, R74, R60 ;  /* 0x0000004a523c723f */ /* 0x040f76000000003c */
[----:B------:R-:W-:Y:S05]  /*2400*/  @!UPT UIADD3 URZ, URZ, URZ, URZ ;  /* 0x0000003f3f3ff290 */ /* 0x000fea000fffe03f */
[----:B---3--:R3:W5:Y:S02]  /*2410*/  DMMA.8x8x4 R64, R82, R72, R64 ;  /* 0x000000485240723f */ /* 0x0087640000000040 */
[----:B---3--:R3:W2:Y:S08]  /*2420*/  LDS.128 R80, [R2+UR15+0x80] ;  /* 0x0000800f02507984 */ /* 0x0086b00008000c00 */
[----:B------:R3:W2:Y:S01]  /*2430*/  LDS.128 R72, [R0+UR13] ;  /* 0x0000000d00487984 */ /* 0x0006a20008000c00 */
[----:B------:R-:W-:-:S05]  /*2440*/  DEPBAR.LE SB5, 0xc ;  /* 0x0000d3000000791a */ /* 0x000fca0000000000 */
[C---:B-1----:R3:W5:Y:S11]  /*2450*/  DMMA.8x8x4 R4, R84.reuse, R88, R4 ;  /* 0x000000585404723f */ /* 0x0427760000000004 */
[----:B------:R-:W-:Y:S05]  /*2460*/  @!UPT UIADD3 URZ, URZ, URZ, URZ ;  /* 0x0000003f3f3ff290 */ /* 0x000fea000fffe03f */
[C---:B------:R3:W5:Y:S11]  /*2470*/  DMMA.8x8x4 R8, R84.reuse, R90, R8 ;  /* 0x0000005a5408723f */ /* 0x0407760000000008 */
[----:B------:R-:W-:Y:S05]  /*2480*/  @!UPT UIADD3 URZ, URZ, URZ, URZ ;  /* 0x0000003f3f3ff290 */ /* 0x000fea000fffe03f */
[C---:B------:R3:W5:Y:S11]  /*2490*/  DMMA.8x8x4 R12, R84.reuse, R92, R12 ;  /* 0x0000005c540c723f */ /* 0x040776000000000c */
[----:B------:R-:W-:Y:S05]  /*24a0*/  @!UPT UIADD3 URZ, URZ, URZ, URZ ;  /* 0x0000003f3f3ff290 */ /* 0x000fea000fffe03f */
[-C--:B------:R3:W5:Y:S01]  /*24b0*/  DMMA.8x8x4 R16, R84, R94.reuse, R16 ;  /* 0x0000005e5410723f */ /* 0x0807620000000010 */
[----:B------:R-:W-:Y:S11]  /*24c0*/  DEPBAR.LE SB5, 0xc ;  /* 0x0000d3000000791a */ /* 0x000ff60000000000 */
[----:B------:R-:W-:Y:S04]  /*24d0*/  @!UPT UIADD3 URZ, URZ, URZ, URZ ;  /* 0x0000003f3f3ff290 */ /* 0x000fe8000fffe03f */
[C---:B------:R3:W5:Y:S11]  /*24e0*/  DMMA.8x8x4 R20, R86.reuse, R94, R20 ;  /* 0x0000005e5614723f */ /* 0x0407760000000014 */
        /* <DEDUP_REMOVED lines=8> */
[C---:B--2---:R3:W5:Y:S11]  /*2570*/  DMMA.8x8x4 R36, R96.reuse, R88, R36 ;  /* 0x000000586024723f */ /* 0x0447760000000024 */
        /* <DEDUP_REMOVED lines=14> */
[----:B------:R3:W5:Y:S01]  /*2660*/  DMMA.8x8x4 R64, R98, R88, R64 ;  /* 0x000000586240723f */ /* 0x0007620000000040 */
[----:B------:R-:W-:Y:S03]  /*2670*/  @!UPT UIADD3 URZ, URZ, URZ, URZ ;  /* 0x0000003f3f3ff290 */ /* 0x000fe6000fffe03f */
[----:B------:R-:W-:Y:S11]  /*2680*/  @P0 BRA `(.L_x_2) ;  /* 0xfffffff0005c0947 */ /* 0x000ff6000383ffff */
.L_x_1:
[----:B------:R-:W0:Y:S01]  /*2690*/  LDGDEPBAR ;  /* 0x00000000000079af */ /* 0x000e220000000000 */
[----:B------:R-:W-:Y:S01]  /*26a0*/  ISETP.NE.U32.AND P1, PT, R124, RZ, PT ;  /* 0x000000ff7c00720c */ /* 0x000fe20003f25070 */
[----:B------:R-:W1:Y:S01]  /*26b0*/  LDC.64 R70, c[0x0][0x280] ;  /* 0x0000a000ff467b82 */ /* 0x000e620000000a00 */
[----:B------:R-:W-:Y:S01]  /*26c0*/  ISETP.NE.U32.AND P2, PT, R123, RZ, PT ;  /* 0x000000ff7b00720c */ /* 0x000fe20003f45070 */
[----:B------:R-:W0:Y:S01]  /*26d0*/  LDGDEPBAR ;  /* 0x00000000000079af */ /* 0x000e220000000000 */
[----:B------:R-:W-:Y:S01]  /*26e0*/  ISETP.NE.U32.AND P0, PT, R122, RZ, PT ;  /* 0x000000ff7a00720c */ /* 0x000fe20003f05070 */
[----:B------:R-:W-:Y:S01]  /*26f0*/  ULDC.64 UR4, c[0x0][0x270] ;  /* 0x00009c0000047ab9 */ /* 0x000fe20000000a00 */
[----:B------:R-:W-:Y:S01]  /*2700*/  ISETP.NE.U32.AND P3, PT, R121, RZ, PT ;  /* 0x000000ff7900720c */ /* 0x000fe20003f65070 */
[----:B------:R-:W-:Y:S01]  /*2710*/  IMAD R75, R112, UR4, RZ ;  /* 0x00000004704b7c24 */ /* 0x000fe2000f8e02ff */
[----:B------:R-:W-:Y:S01]  /*2720*/  ISETP.NE.U32.AND P6, PT, R120, RZ, PT ;  /* 0x000000ff7800720c */ /* 0x000fe20003fc5070 */
[----:B------:R-:W1:Y:S01]  /*2730*/  LDC.64 R68, c[0x0][0x288] ;  /* 0x0000a200ff447b82 */ /* 0x000e620000000a00 */
[----:B------:R-:W-:Y:S01]  /*2740*/  ISETP.NE.U32.AND P5, PT, R119, RZ, PT ;  /* 0x000000ff7700720c */ /* 0x000fe20003fa5070 */
[----:B------:R-:W-:Y:S01]  /*2750*/  IMAD.WIDE.U32 R80, R126, UR4, RZ ;  /* 0x000000047e507c25 */ /* 0x000fe2000f8e00ff */
[----:B------:R-:W-:-:S03]  /*2760*/  ISETP.NE.U32.AND P4, PT, R118, RZ, PT ;  /* 0x000000ff7600720c */ /* 0x000fc60003f85070 */
[----:B------:R-:W-:Y:S01]  /*2770*/  IMAD R75, R126, UR5, R75 ;  /* 0x000000057e4b7c24 */ /* 0x000fe2000f8e024b */
[----:B------:R-:W-:Y:S01]  /*2780*/  ULDC.64 UR4, c[0x0][0x290] ;  /* 0x0000a40000047ab9 */ /* 0x000fe20000000a00 */
[----:B------:R-:W2:Y:S02]  /*2790*/  LDC.64 R72, c[0x0][0x2a0] ;  /* 0x0000a800ff487b82 */ /* 0x000ea40000000a00 */
[----:B------:R-:W-:Y:S01]  /*27a0*/  IMAD.IADD R75, R81, 0x1, R75 ;  /* 0x00000001514b7824 */ /* 0x000fe200078e024b */
[----:B------:R-:W-:-:S05]  /*27b0*/  DEPBAR.LE SB0, 0x0 ;  /* 0x000080000000791a */ /* 0x000fca0000000000 */
[----:B------:R-:W-:Y:S06]  /*27c0*/  BAR.SYNC.DEFER_BLOCKING 0x0 ;  /* 0x0000000000007b1d */ /* 0x000fec0000010000 */
[----:B------:R-:W-:Y:S01]  /*27d0*/  @!PT LDS RZ, [RZ] ;  /* 0x00000000fffff984 */ /* 0x000fe20000000800 */
[----:B------:R-:W-:Y:S01]  /*27e0*/  @!PT LDS RZ, [RZ] ;  /* 0x00000000fffff984 */ /* 0x000fe20000000800 */
[----:B------:R-:W-:Y:S01]  /*27f0*/  @!PT LDS RZ, [RZ] ;  /* 0x00000000fffff984 */ /* 0x000fe20000000800 */
[----:B------:R1:W-:Y:S01]  /*2800*/  LDGSTS.E.LTC128B.64 [R128], desc[UR16][R144.64], P1 ;  /* 0x0000000090807fae */ /* 0x0003e20008921b50 */
[----:B------:R-:W-:-:S03]  /*2810*/  ISETP.NE.U32.AND P1, PT, R117, RZ, PT ;  /* 0x000000ff7500720c */ /* 0x000fc60003f25070 */
[----:B------:R2:W-:Y:S01]  /*2820*/  LDGSTS.E.LTC128B.64 [R128+0x80], desc[UR16][R144.64+0x80], P2 ;  /* 0x0008008090807fae */ /* 0x0005e20009121b50 */
        /* <DEDUP_REMOVED lines=12> */
[----:B-1----:R-:W-:-:S03]  /*28f0*/  IADD3 R74, P1, R70, -R68, RZ ;  /* 0x80000044464a7210 */ /* 0x002fc60007f3e0ff */
[----:B------:R1:W-:Y:S01]  /*2900*/  LDGSTS.E.LTC128B.64 [R136], desc[UR16][R142.64], P2 ;  /* 0x000000008e887fae */ /* 0x0003e20009121b50 */
[C---:B------:R-:W-:Y:S01]  /*2910*/  LEA R77, P2, R80.reuse, R74, 0x3 ;  /* 0x0000004a504d7211 */ /* 0x040fe200078418ff */
[----:B------:R-:W-:Y:S02]  /*2920*/  IMAD.X R76, R71, 0x1, ~R69, P1 ;  /* 0x00000001474c7824 */ /* 0x000fe400008e0e45 */
[----:B------:R-:W2:Y:S01]  /*2930*/  LDC.64 R68, c[0x0][0x2a8] ;  /* 0x0000aa00ff447b82 */ /* 0x000ea20000000a00 */
[----:B------:R1:W-:Y:S01]  /*2940*/  LDGSTS.E.LTC128B.64 [R136+0x80], desc[UR16][R142.64+0x80], P0 ;  /* 0x000800808e887fae */ /* 0x0003e20008121b50 */
[----:B------:R-:W-:Y:S02]  /*2950*/  ISETP.NE.U32.AND P0, PT, R109, RZ, PT ;  /* 0x000000ff6d00720c */ /* 0x000fe40003f05070 */
[----:B------:R-:W-:Y:S01]  /*2960*/  IADD3 R78, P1, R77, R144, RZ ;  /* 0x000000904d4e7210 */ /* 0x000fe20007f3e0ff */
[----:B------:R1:W-:Y:S01]  /*2970*/  LDGSTS.E.LTC128B.64 [R136+0x100], desc[UR16][R142.64+0x100], P3 ;  /* 0x001001008e887fae */ /* 0x0003e20009921b50 */
[----:B------:R-:W-:Y:S01]  /*2980*/  LEA.HI.X R75, R80, R76, R75, 0x3, P2 ;  /* 0x0000004c504b7211 */ /* 0x000fe200010f1c4b */
[----:B------:R-:W-:Y:S01]  /*2990*/  IMAD.WIDE.U32 R80, R126, UR4, RZ ;  /* 0x000000047e507c25 */ /* 0x000fe2000f8e00ff */
[----:B------:R-:W-:Y:S01]  /*29a0*/  ISETP.NE.U32.AND P3, PT, R108, RZ, PT ;  /* 0x000000ff6c00720c */ /* 0x000fe20003f65070 */
[----:B------:R1:W-:Y:S01]  /*29b0*/  LDGSTS.E.LTC128B.64 [R136+0x180], desc[UR16][R142.64+0x180], P6 ;  /* 0x001801808e887fae */ /* 0x0003e2000b121b50 */
[----:B------:R-:W-:Y:S01]  /*29c0*/  ISETP.NE.U32.AND P2, PT, R107, RZ, PT ;  /* 0x000000ff6b00720c */ /* 0x000fe20003f45070 */
[----:B------:R-:W-:Y:S01]  /*29d0*/  IMAD.X R79, R75, 0x1, R145, P1 ;  /* 0x000000014b4f7824 */ /* 0x000fe200008e0691 */
[----:B------:R-:W-:Y:S01]  /*29e0*/  ISETP.NE.U32.AND P1, PT, R106, RZ, PT ;  /* 0x000000ff6a00720c */ /* 0x000fe20003f25070 */
[----:B------:R-:W0:Y:S01]  /*29f0*/  LDGDEPBAR ;  /* 0x00000000000079af */ /* 0x000e220000000000 */
[----:B------:R-:W-:Y:S01]  /*2a00*/  IMAD R75, R112, UR4, RZ ;  /* 0x00000004704b7c24 */ /* 0x000fe2000f8e02ff */
[----:B------:R-:W-:-:S02]  /*2a10*/  ISETP.NE.U32.AND P6, PT, R105, RZ, PT ;  /* 0x000000ff6900720c */ /* 0x000fc40003fc5070 */
[----:B------:R1:W-:Y:S01]  /*2a20*/  LDGSTS.E.LTC128B.64 [R128+0x4000], desc[UR16][R78.64], P5 ;  /* 0x040000004e807fae */ /* 0x0003e2000a921b50 */
[----:B------:R-:W-:Y:S01]  /*2a30*/  IMAD R75, R126, UR5, R75 ;  /* 0x000000057e4b7c24 */ /* 0x000fe2000f8e024b */
[----:B------:R-:W-:Y:S02]  /*2a40*/  ISETP.NE.U32.AND P5, PT, R104, RZ, PT ;  /* 0x000000ff6800720c */ /* 0x000fe40003fa5070 */
[----:B------:R1:W-:Y:S01]  /*2a50*/  LDGSTS.E.LTC128B.64 [R128+0x4080], desc[UR16][R78.64+0x80], P4 ;  /* 0x040800804e807fae */ /* 0x0003e2000a121b50 */
[----:B------:R-:W-:-:S03]  /*2a60*/  ISETP.NE.U32.AND P4, PT, R103, RZ, PT ;  /* 0x000000ff6700720c */ /* 0x000fc60003f85070 */
[----:B------:R1:W-:Y:S01]  /*2a70*/  LDGSTS.E.LTC128B.64 [R128+0x4100], desc[UR16][R78.64+0x100], P0 ;  /* 0x041001004e807fae */ /* 0x0003e20008121b50 */
[----:B--2---:R-:W-:-:S03]  /*2a80*/  IADD3 R68, P0, R72, -R68, RZ ;  /* 0x8000004448447210 */ /* 0x004fc60007f1e0ff */
[----:B------:R1:W-:Y:S01]  /*2a90*/  LDGSTS.E.LTC128B.64 [R128+0x4180], desc[UR16][R78.64+0x180], P3 ;  /* 0x041801804e807fae */ /* 0x0003e20009921b50 */
[----:B------:R-:W-:Y:S01]  /*2aa0*/  ISETP.NE.U32.AND P3, PT, R102, RZ, PT ;  /* 0x000000ff6600720c */ /* 0x000fe20003f65070 */
[----:B------:R-:W-:Y:S01]  /*2ab0*/  IMAD.X R69, R73, 0x1, ~R69, P0 ;  /* 0x0000000149457824 */ /* 0x000fe200000e0e45 */
[----:B------:R-:W-:Y:S01]  /*2ac0*/  LEA R77, P0, R80, R68, 0x3 ;  /* 0x00000044504d7211 */ /* 0x000fe200078018ff */
[----:B------:R-:W-:Y:S01]  /*2ad0*/  IMAD.IADD R68, R81, 0x1, R75 ;  /* 0x0000000151447824 */ /* 0x000fe200078e024b */
[----:B------:R1:W-:Y:S01]  /*2ae0*/  LDGSTS.E.LTC128B.64 [R128+0x4200], desc[UR16][R78.64+0x200], P2 ;  /* 0x042002004e807fae */ /* 0x0003e20009121b50 */
[----:B------:R-:W-:-:S03]  /*2af0*/  ISETP.NE.U32.AND P2, PT, R101, RZ, PT ;  /* 0x000000ff6500720c */ /* 0x000fc60003f45070 */
[----:B------:R1:W-:Y:S01]  /*2b00*/  LDGSTS.E.LTC128B.64 [R128+0x4280], desc[UR16][R78.64+0x280], P1 ;  /* 0x042802804e807fae */ /* 0x0003e20008921b50 */
[----:B------:R-:W-:Y:S02]  /*2b10*/  LEA.HI.X R69, R80, R69, R68, 0x3, P0 ;  /* 0x0000004550457211 */ /* 0x000fe400000f1c44 */
[----:B------:R-:W-:Y:S01]  /*2b20*/  ISETP.NE.U32.AND P1, PT, R100, RZ, PT ;  /* 0x000000ff6400720c */ /* 0x000fe20003f25070 */
[----:B------:R1:W-:Y:S01]  /*2b30*/  LDGSTS.E.LTC128B.64 [R128+0x4300], desc[UR16][R78.64+0x300], P6 ;  /* 0x043003004e807fae */ /* 0x0003e2000b121b50 */
[----:B------:R-:W-:-:S03]  /*2b40*/  IADD3 R68, P0, R77, R142, RZ ;  /* 0x0000008e4d447210 */ /* 0x000fc60007f1e0ff */
[----:B------:R1:W-:Y:S02]  /*2b50*/  LDGSTS.E.LTC128B.64 [R128+0x4380], desc[UR16][R78.64+0x380], P5 ;  /* 0x043803804e807fae */ /* 0x0003e4000a921b50 */
[----:B------:R-:W-:Y:S01]  /*2b60*/  IMAD.X R69, R69, 0x1, R143, P0 ;  /* 0x0000000145457824 */ /* 0x000fe200000e068f */
[----:B------:R-:W-:-:S04]  /*2b70*/  ISETP.GE.AND P0, PT, R129, 0x10, PT ;  /* 0x000000108100780c */ /* 0x000fc80003f06270 */
[----:B------:R1:W-:Y:S04]  /*2b80*/  LDGSTS.E.LTC128B.64 [R136+0x2000], desc[UR16][R68.64], P4 ;  /* 0x0200000044887fae */ /* 0x0003e8000a121b50 */
[----:B------:R1:W-:Y:S04]  /*2b90*/  LDGSTS.E.LTC128B.64 [R136+0x2080], desc[UR16][R68.64+0x80], P3 ;  /* 0x0208008044887fae */ /* 0x0003e80009921b50 */
[----:B------:R1:W-:Y:S01]  /*2ba0*/  LDGSTS.E.LTC128B.64 [R136+0x2100], desc[UR16][R68.64+0x100], P2 ;  /* 0x0210010044887fae */ /* 0x0003e20009121b50 */
[----:B------:R-:W-:-:S03]  /*2bb0*/  IADD3 R80, P2, R78, R70, RZ ;  /* 0x000000464e507210 */ /* 0x000fc60007f5e0ff */
[----:B------:R1:W-:Y:S01]  /*2bc0*/  LDGSTS.E.LTC128B.64 [R136+0x2180], desc[UR16][R68.64+0x180], P1 ;  /* 0x0218018044887fae */ /* 0x0003e20008921b50 */
[----:B------:R-:W-:Y:S01]  /*2bd0*/  IADD3 R82, P1, R68, R72, RZ ;  /* 0x0000004844527210 */ /* 0x000fe20007f3e0ff */
[----:B------:R-:W-:Y:S02]  /*2be0*/  IMAD.X R83, R79, 0x1, R71, P2 ;  /* 0x000000014f537824 */ /* 0x000fe400010e0647 */
[----:B------:R-:W0:Y:S02]  /*2bf0*/  LDGDEPBAR ;  /* 0x00000000000079af */ /* 0x000e240000000000 */
[----:B------:R-:W-:Y:S01]  /*2c00*/  IMAD.X R81, R69, 0x1, R73, P1 ;  /* 0x0000000145517824 */ /* 0x000fe200008e0649 */
[----:B------:R-:W-:-:S04]  /*2c10*/  DEPBAR.LE SB0, 0x1 ;  /* 0x000080400000791a */ /* 0x000fc80000000000 */
[----:B------:R-:W-:Y:S06]  /*2c20*/  BAR.SYNC.DEFER_BLOCKING 0x0 ;  /* 0x0000000000007b1d */ /* 0x000fec0000010000 */
[----:B------:R-:W-:Y:S05]  /*2c30*/  @!P0 BRA `(.L_x_3) ;  /* 0x0000000c00d88947 */ /* 0x000fea0003800000 */
[----:B------:R-:W2:Y:S01]  /*2c40*/  S2UR UR4, SR_CgaCtaId ;  /* 0x00000000000479c3 */ /* 0x000ea20000008800 */
[----:B------:R-:W-:Y:S02]  /*2c50*/  ULEA UR15, UR12, UR10, 0x5 ;  /* 0x0000000a0c0f7291 */ /* 0x000fe4000f8e283f */
[----:B------:R-:W-:Y:S01]  /*2c60*/  ULEA UR18, UR12, UR11, 0x6 ;  /* 0x0000000b0c127291 */ /* 0x000fe2000f8e303f */
[----:B------:R-:W-:Y:S01]  /*2c70*/  UMOV UR5, 0x400 ;  /* 0x0000040000057882 */ /* 0x000fe20000000000 */
[----:B------:R-:W-:Y:S02]  /*2c80*/  USHF.L.U32 UR15, UR15, 0x5, URZ ;  /* 0x000000050f0f7899 */ /* 0x000fe4000800063f */
[----:B------:R-:W-:Y:S02]  /*2c90*/  USHF.L.U32 UR18, UR18, 0x5, URZ ;  /* 0x0000000512127899 */ /* 0x000fe4000800063f */
[----:B------:R-:W-:Y:S02]  /*2ca0*/  USHF.L.U32 UR15, UR15, 0x3, URZ ;  /* 0x000000030f0f7899 */ /* 0x000fe4000800063f */
[----:B------:R-:W-:Y:S01]  /*2cb0*/  USHF.L.U32 UR18, UR18, 0x3, URZ ;  /* 0x0000000312127899 */ /* 0x000fe2000800063f */
[----:B------:R-:W-:Y:S01]  /*2cc0*/  UMOV UR13, URZ ;  /* 0x0000003f000d7c82 */ /* 0x000fe20008000000 */
[----:B------:R-:W-:Y:S01]  /*2cd0*/  UMOV UR21, 0x2 ;  /* 0x0000000200157882 */ /* 0x000fe20000000000 */
[----:B------:R-:W-:Y:S01]  /*2ce0*/  UMOV UR20, 0x4000 ;  /* 0x0000400000147882 */ /* 0x000fe20000000000 */
[----:B------:R-:W-:Y:S01]  /*2cf0*/  UMOV UR19, 0x8000 ;  /* 0x0000800000137882 */ /* 0x000fe20000000000 */
[----:B------:R-:W-:-:S04]  /*2d00*/  ULDC.64 UR6, c[0x0][0x280] ;  /* 0x0000a00000067ab9 */ /* 0x000fc80000000a00 */
[----:B------:R3:W3:Y:S01]  /*2d10*/  LDS.128 R100, [R2+UR18] ;  /* 0x0000001202647984 */ /* 0x0006e20008000c00 */
[----:B--2---:R-:W-:-:S03]  /*2d20*/  ULEA UR4, UR4, UR5, 0x18 ;  /* 0x0000000504047291 */ /* 0x004fc6000f8ec03f */
[----:B-1----:R1:W2:Y:S03]  /*2d30*/  LDS.128 R76, [R2+UR18+0x80] ;  /* 0x00008012024c7984 */ /* 0x0022a60008000c00 */
[----:B---3--:R-:W-:Y:S01]  /*2d40*/  LEA R84, R3, UR4, 0x4 ;  /* 0x0000000403547c11 */ /* 0x008fe2000f8e20ff */
[----:B------:R-:W-:Y:S01]  /*2d50*/  IMAD.MOV.U32 R3, RZ, RZ, R83 ;  /* 0x000000ffff037224 */ /* 0x000fe200078e0053 */
[----:B------:R-:W-:Y:S01]  /*2d60*/  IADD3 R83, R125, -0x1, RZ ;  /* 0xffffffff7d537810 */ /* 0x000fe20007ffe0ff */
[----:B------:R-:W-:Y:S02]  /*2d70*/  ULDC.64 UR4, c[0x0][0x2a0] ;  /* 0x0000a80000047ab9 */ /* 0x000fe40000000a00 */
[----:B------:R1:W3:Y:S04]  /*2d80*/  LDS.128 R72, [R84+UR15+0xc000] ;  /* 0x00c0000f54487984 */ /* 0x0002e80008000c00 */
[----:B------:R1:W1:Y:S02]  /*2d90*/  LDS.128 R68, [R84+UR15+0xc080] ;  /* 0x00c0800f54447984 */ /* 0x0002640008000c00 */
.L_x_4:
[----:B------:R-:W-:Y:S01]  /*2da0*/  LDS.128 R88, [R2+UR18+0x1000] ;  /* 0x0010001202587984 */ /* 0x000fe20008000c00 */
[----:B------:R-:W-:-:S04]  /*2db0*/  DEPBAR.LE SB5, 0x7 ;  /* 0x0000d1c00000791a */ /* 0x000fc80000000000 */
[----:B--23--:R-:W-:Y:S01]  /*2dc0*/  DMMA.8x8x4 R36, R76, R72, R36 ;  /* 0x000000484c24723f */ /* 0x00cfe20000000024 */
[----:B------:R-:W-:Y:S01]  /*2dd0*/  LOP3.LUT P2, RZ, R135, 0x1, RZ, 0xc0, !PT ;  /* 0x0000000187ff7812 */ /* 0x000fe2000784c0ff */
[----:B------:R-:W-:Y:S01]  /*2de0*/  IMAD.MOV.U32 R106, RZ, RZ, R80 ;  /* 0x000000ffff6a7224 */ /* 0x000fe200078e0050 */
[----:B-1----:R-:W1:Y:S01]  /*2df0*/  LDS.128 R84, [R0+UR15+0x800] ;  /* 0x0008000f00547984 */ /* 0x002e620008000c00 */
[C---:B------:R-:W-:Y:S01]  /*2e00*/  LOP3.LUT P1, RZ, R134.reuse, 0x1, RZ, 0xc0, !PT ;  /* 0x0000000186ff7812 */ /* 0x040fe2000782c0ff */
[----:B------:R-:W-:Y:S01]  /*2e10*/  IMAD.MOV.U32 R107, RZ, RZ, R3 ;  /* 0x000000ffff6b7224 */ /* 0x000fe200078e0003 */
[----:B------:R-:W-:Y:S01]  /*2e20*/  LOP3.LUT R3, R134, 0x2, RZ, 0xc0, !PT ;  /* 0x0000000286037812 */ /* 0x000fe200078ec0ff */
[----:B------:R-:W2:Y:S01]  /*2e30*/  LDS.128 R108, [R2+UR18+0x1080] ;  /* 0x00108012026c7984 */ /* 0x000ea20008000c00 */
[----:B------:R-:W-:Y:S01]  /*2e40*/  IMAD.MOV.U32 R104, RZ, RZ, R82 ;  /* 0x000000ffff687224 */ /* 0x000fe200078e0052 */
[----:B------:R-:W-:Y:S01]  /*2e50*/  UIADD3 UR13, UR13, 0x1, URZ ;  /* 0x000000010d0d7890 */ /* 0x000fe2000fffe03f */
[----:B------:R-:W-:Y:S01]  /*2e60*/  IMAD.MOV.U32 R105, RZ, RZ, R81 ;  /* 0x000000ffff697224 */ /* 0x000fe200078e0051 */
[----:B------:R-:W3:Y:S01]  /*2e70*/  LDS.128 R92, [R0+UR15+0x880] ;  /* 0x0008800f005c7984 */ /* 0x000ee20008000c00 */
[----:B------:R-:W-:Y:S01]  /*2e80*/  SHF.R.U32.HI R3, RZ, 0x1, R3 ;  /* 0x00000001ff037819 */ /* 0x000fe20000011603 */
[----:B------:R-:W-:-:S02]  /*2e90*/  UIADD3 UR21, UR21, 0x1, URZ ;  /* 0x0000000115157890 */ /* 0x000fc4000fffe03f */
[----:B------:R-:W-:Y:S01]  /*2ea0*/  UISETP.NE.AND UP0, UPT, UR13, 0x3, UPT ;  /* 0x000000030d00788c */ /* 0x000fe2000bf05270 */
[----:B------:R-:W-:-:S04]  /*2eb0*/  DEPBAR.LE SB5, 0x6 ;  /* 0x0000d1800000791a */ /* 0x000fc80000000000 */
[----:B------:R-:W-:Y:S01]  /*2ec0*/  DMMA.8x8x4 R40, R76, R74, R40 ;  /* 0x0000004a4c28723f */ /* 0x000fe20000000028 */
[----:B------:R-:W-:Y:S02]  /*2ed0*/  UISETP.NE.AND UP1, UPT, UR21, 0x3, UPT ;  /* 0x000000031500788c */ /* 0x000fe4000bf25270 */
[----:B------:R-:W-:Y:S02]  /*2ee0*/  UIADD3 UR8, UR18, -0x8000, URZ ;  /* 0xffff800012087890 */ /* 0x000fe4000fffe03f */
[----:B------:R-:W-:Y:S02]  /*2ef0*/  UIADD3 UR9, UR15, -0x4000, URZ ;  /* 0xffffc0000f097890 */ /* 0x000fe4000fffe03f */
[----:B------:R-:W-:Y:S02]  /*2f00*/  USEL UR21, UR21, URZ, UP1 ;  /* 0x0000003f15157287 */ /* 0x000fe40008800000 */
[----:B------:R-:W-:Y:S02]  /*2f10*/  USEL UR13, UR13, URZ, UP0 ;  /* 0x0000003f0d0d7287 */ /* 0x000fe40008000000 */
[----:B------:R-:W-:-:S02]  /*2f20*/  @UP0 UIADD3 UR8, UR18, 0x4000, URZ ;  /* 0x0000400012080890 */ /* 0x000fc4000fffe03f */
[----:B------:R-:W-:Y:S01]  /*2f30*/  @UP0 UIADD3 UR9, UR15, 0x2000, URZ ;  /* 0x000020000f090890 */ /* 0x000fe2000fffe03f */
[----:B------:R-:W-:-:S04]  /*2f40*/  DEPBAR.LE SB5, 0x5 ;  /* 0x0000d1400000791a */ /* 0x000fc80000000000 */
[----:B------:R-:W-:Y:S01]  /*2f50*/  DMMA.8x8x4 R44, R76, R68, R44 ;  /* 0x000000444c2c723f */ /* 0x000fe2000000002c */
[----:B------:R-:W-:-:S15]  /*2f60*/  DEPBAR.LE SB5, 0x4 ;  /* 0x0000d1000000791a */ /* 0x000fde0000000000 */
[----:B------:R4:W-:Y:S02]  /*2f70*/  DMMA.8x8x4 R48, R76, R70, R48 ;  /* 0x000000464c30723f */ /* 0x0009e40000000030 */
[----:B----4-:R-:W-:-:S04]  /*2f80*/  LOP3.LUT R76, R135, 0x2, RZ, 0xc0, !PT ;  /* 0x00000002874c7812 */ /* 0x010fc800078ec0ff */
[----:B------:R-:W-:-:S04]  /*2f90*/  SHF.R.U32.HI R76, RZ, 0x1, R76 ;  /* 0x00000001ff4c7819 */ /* 0x000fc8000001164c */
[----:B------:R-:W-:-:S06]  /*2fa0*/  ISETP.NE.U32.AND P0, PT, R76, RZ, PT ;  /* 0x000000ff4c00720c */ /* 0x000fcc0003f05070 */
[----:B------:R-:W5:-:S15]  /*2fb0*/  DMMA.8x8x4 R4, R100, R72, R4 ;  /* 0x000000486404723f */ /* 0x000f5e0000000004 */
[----:B------:R-:W-:-:S01]  /*2fc0*/  NOP ;  /* 0x0000000000007918 */ /* 0x000fc20000000000 */
[----:B------:R-:W5:Y:S01]  /*2fd0*/  DMMA.8x8x4 R32, R102, R72, R32 ;  /* 0x000000486620723f */ /* 0x000f620000000020 */
[----:B------:R-:W-:-:S15]  /*2fe0*/  DEPBAR.LE SB5, 0x2 ;  /* 0x0000d0800000791a */ /* 0x000fde0000000000 */
[----:B------:R4:W5:Y:S02]  /*2ff0*/  DMMA.8x8x4 R96, R78, R72, R64 ;  /* 0x000000484e60723f */ /* 0x0009640000000040 */
[----:B----4-:R-:W-:Y:S01]  /*3000*/  VIADD R64, R128, UR19 ;  /* 0x0000001380407c36 */ /* 0x010fe20008000000 */
[C---:B------:R-:W-:Y:S01]  /*3010*/  LOP3.LUT R66, R135.reuse, 0x8, RZ, 0xc0, !PT ;  /* 0x0000000887427812 */ /* 0x040fe200078ec0ff */
[----:B------:R-:W-:Y:S01]  /*3020*/  VIADD R65, R136, UR20 ;  /* 0x0000001488417c36 */ /* 0x000fe20008000000 */
[----:B------:R-:W-:Y:S02]  /*3030*/  LOP3.LUT R67, R135, 0x4, RZ, 0xc0, !PT ;  /* 0x0000000487437812 */ /* 0x000fe400078ec0ff */
[----:B------:R-:W-:Y:S01]  /*3040*/  @!PT LDS RZ, [RZ] ;  /* 0x00000000fffff984 */ /* 0x000fe20000000800 */
[----:B------:R-:W-:Y:S01]  /*3050*/  @!PT LDS RZ, [RZ] ;  /* 0x00000000fffff984 */ /* 0x000fe20000000800 */
[----:B------:R-:W-:Y:S01]  /*3060*/  @!PT LDS RZ, [RZ] ;  /* 0x00000000fffff984 */ /* 0x000fe20000000800 */
[----:B------:R-:W-:Y:S01]  /*3070*/  @P2 LDGSTS.E.LTC128B.64 [R64], desc[UR16][R106.64] ;  /* 0x000000006a402fae */ /* 0x000fe2000b921b50 */
[----:B------:R-:W-:Y:S02]  /*3080*/  SHF.R.U32.HI R66, RZ, 0x3, R66 ;  /* 0x00000003ff427819 */ /* 0x000fe40000011642 */
[----:B------:R-:W-:Y:S01]  /*3090*/  SHF.R.U32.HI R67, RZ, 0x2, R67 ;  /* 0x00000002ff437819 */ /* 0x000fe20000011643 */
[----:B------:R-:W-:Y:S01]  /*30a0*/  @P0 LDGSTS.E.LTC128B.64 [R64+0x80], desc[UR16][R106.64+0x80] ;  /* 0x000800806a400fae */ /* 0x000fe2000b921b50 */
[----:B------:R-:W-:-:S02]  /*30b0*/  ISETP.NE.U32.AND P0, PT, R3, RZ, PT ;  /* 0x000000ff0300720c */ /* 0x000fc40003f05070 */
[C---:B------:R-:W-:Y:S01]  /*30c0*/  LOP3.LUT R3, R135.reuse, 0x200, RZ, 0xc0, !PT ;  /* 0x0000020087037812 */ /* 0x040fe200078ec0ff */
[----:B------:R-:W-:Y:S01]  /*30d0*/  @P1 LDGSTS.E.LTC128B.64 [R65], desc[UR16][R104.64] ;  /* 0x0000000068411fae */ /* 0x000fe2000b921b50 */
[----:B------:R-:W5:Y:S01]  /*30e0*/  DMMA.8x8x4 R8, R100, R74, R8 ;  /* 0x0000004a6408723f */ /* 0x000f620000000008 */
[----:B------:R-:W-:Y:S02]  /*30f0*/  ISETP.NE.U32.AND P1, PT, R66, RZ, PT ;  /* 0x000000ff4200720c */ /* 0x000fe40003f25070 */
[----:B------:R-:W-:Y:S02]  /*3100*/  LOP3.LUT R66, R135, 0x100, RZ, 0xc0, !PT ;  /* 0x0000010087427812 */ /* 0x000fe400078ec0ff */
[----:B------:R-:W-:Y:S02]  /*3110*/  ISETP.NE.U32.AND P2, PT, R67, RZ, PT ;  /* 0x000000ff4300720c */ /* 0x000fe40003f45070 */
[----:B------:R-:W-:Y:S02]  /*3120*/  SHF.R.U32.HI R66, RZ, 0x8, R66 ;  /* 0x00000008ff427819 */ /* 0x000fe40000011642 */
[----:B------:R-:W-:-:S02]  /*3130*/  SHF.R.U32.HI R3, RZ, 0x9, R3 ;  /* 0x00000009ff037819 */ /* 0x000fc40000011603 */
[----:B------:R-:W-:Y:S02]  /*3140*/  ISETP.NE.U32.AND P5, PT, R66, RZ, PT ;  /* 0x000000ff4200720c */ /* 0x000fe40003fa5070 */
[----:B------:R-:W-:Y:S02]  /*3150*/  LOP3.LUT R67, R135, 0x400, RZ, 0xc0, !PT ;  /* 0x0000040087437812 */ /* 0x000fe400078ec0ff */
[----:B------:R-:W-:Y:S01]  /*3160*/  ISETP.NE.U32.AND P4, PT, R3, RZ, PT ;  /* 0x000000ff0300720c */ /* 0x000fe20003f85070 */
[----:B------:R-:W5:Y:S01]  /*3170*/  DMMA.8x8x4 R12, R100, R68, R12 ;  /* 0x00000044640c723f */ /* 0x000f62000000000c */
[----:B------:R-:W-:Y:S02]  /*3180*/  LOP3.LUT R66, R135, 0x800, RZ, 0xc0, !PT ;  /* 0x0000080087427812 */ /* 0x000fe400078ec0ff */
[----:B------:R-:W-:Y:S02]  /*3190*/  LOP3.LUT R3, R134, 0x8, RZ, 0xc0, !PT ;  /* 0x0000000886037812 */ /* 0x000fe400078ec0ff */
[----:B------:R-:W-:-:S02]  /*31a0*/  SHF.R.U32.HI R67, RZ, 0xa, R67 ;  /* 0x0000000aff437819 */ /* 0x000fc40000011643 */
[----:B------:R-:W-:Y:S02]  /*31b0*/  SHF.R.U32.HI R66, RZ, 0xb, R66 ;  /* 0x0000000bff427819 */ /* 0x000fe40000011642 */
[----:B------:R-:W-:-:S07]  /*31c0*/  SHF.R.U32.HI R3, RZ, 0x3, R3 ;  /* 0x00000003ff037819 */ /* 0x000fce0000011603 */
[----:B------:R-:W5:-:S15]  /*31d0*/  DMMA.8x8x4 R16, R100, R70, R16 ;  /* 0x000000466410723f */ /* 0x000f5e0000000010 */
[----:B------:R-:W-:-:S01]  /*31e0*/  NOP ;  /* 0x0000000000007918 */ /* 0x000fc20000000000 */
[----:B------:R-:W-:-:S15]  /*31f0*/  DMMA.8x8x4 R20, R102, R70, R20 ;  /* 0x000000466614723f */ /* 0x000fde0000000014 */
[----:B------:R-:W-:-:S01]  /*3200*/  NOP ;  /* 0x0000000000007918 */ /* 0x000fc20000000000 */
[----:B------:R-:W-:-:S15]  /*3210*/  DMMA.8x8x4 R24, R102, R68, R24 ;  /* 0x000000446618723f */ /* 0x000fde0000000018 */
[----:B------:R-:W-:-:S01]  /*3220*/  NOP ;  /* 0x0000000000007918 */ /* 0x000fc20000000000 */
[----:B------:R4:W5:Y:S02]  /*3230*/  DMMA.8x8x4 R28, R102, R74, R28 ;  /* 0x0000004a661c723f */ /* 0x000964000000001c */
[----:B----4-:R-:W-:-:S14]  /*3240*/  LDS.128 R100, [R2+UR18+0x2080] ;  /* 0x0020801202647984 */ /* 0x010fdc0008000c00 */
[----:B------:R-:W-:-:S15]  /*3250*/  DMMA.8x8x4 R52, R78, R70, R52 ;  /* 0x000000464e34723f */ /* 0x000fde0000000034 */
[----:B------:R-:W-:-:S01]  /*3260*/  NOP ;  /* 0x0000000000007918 */ /* 0x000fc20000000000 */
[----:B------:R4:W-:Y:S02]  /*3270*/  DMMA.8x8x4 R56, R78, R68, R56 ;  /* 0x000000444e38723f */ /* 0x0009e40000000038 */
[----:B----4-:R-:W-:-:S14]  /*3280*/  LDS.128 R68, [R0+UR15+0x1000] ;  /* 0x0010000f00447984 */ /* 0x010fdc0008000c00 */
[----:B------:R4:W-:Y:S02]  /*3290*/  DMMA.8x8x4 R60, R78, R74, R60 ;  /* 0x0000004a4e3c723f */ /* 0x0009e4000000003c */
[----:B----4-:R-:W4:Y:S04]  /*32a0*/  LDS.128 R76, [R2+UR18+0x2000] ;  /* 0x00200012024c7984 */ /* 0x010f280008000c00 */
[----:B------:R-:W4:Y:S04]  /*32b0*/  LDS.128 R72, [R0+UR15+0x1080] ;  /* 0x0010800f00487984 */ /* 0x000f280008000c00 */
[----:B------:R-:W-:Y:S01]  /*32c0*/  @!PT LDS RZ, [RZ] ;  /* 0x00000000fffff984 */ /* 0x000fe20000000800 */
[----:B------:R-:W-:Y:S01]  /*32d0*/  @!PT LDS RZ, [RZ] ;  /* 0x00000000fffff984 */ /* 0x000fe20000000800 */
[----:B------:R-:W-:Y:S01]  /*32e0*/  @!PT LDS RZ, [RZ] ;  /* 0x00000000fffff984 */ /* 0x000fe20000000800 */
[----:B------:R-:W-:Y:S01]  /*32f0*/  @P2 LDGSTS.E.LTC128B.64 [R64+0x100], desc[UR16][R106.64+0x100] ;  /* 0x001001006a402fae */ /* 0x000fe2000b921b50 */
[----:B------:R-:W-:-:S03]  /*3300*/  ISETP.NE.U32.AND P2, PT, R67, RZ, PT ;  /* 0x000000ff4300720c */ /* 0x000fc60003f45070 */
[----:B------:R-:W-:Y:S01]  /*3310*/  @P1 LDGSTS.E.LTC128B.64 [R64+0x180], desc[UR16][R106.64+0x180] ;  /* 0x001801806a401fae */ /* 0x000fe2000b921b50 */
[----:B------:R-:W-:Y:S01]  /*3320*/  ISETP.NE.U32.AND P1, PT, R66, RZ, PT ;  /* 0x000000ff4200720c */ /* 0x000fe20003f25070 */
[----:B------:R-:W-:-:S04]  /*3330*/  DEPBAR.LE SB5, 0x6 ;  /* 0x0000d1800000791a */ /* 0x000fc80000000000 */
[----:B-1----:R-:W5:Y:S01]  /*3340*/  DMMA.8x8x4 R4, R88, R84, R4 ;  /* 0x000000545804723f */ /* 0x002f620000000004 */
[----:B------:R-:W-:Y:S01]  /*3350*/  @P0 LDGSTS.E.LTC128B.64 [R65+0x80], desc[UR16][R104.64+0x80] ;  /* 0x0008008068410fae */ /* 0x000fe2000b921b50 */
[----:B------:R-:W-:Y:S01]  /*3360*/  ISETP.NE.U32.AND P0, PT, R3, RZ, PT ;  /* 0x000000ff0300720c */ /* 0x000fe20003f05070 */
[----:B------:R-:W-:-:S13]  /*3370*/  DEPBAR.LE SB5, 0x6 ;  /* 0x0000d1800000791a */ /* 0x000fda0000000000 */
[----:B------:R-:W5:-:S15]  /*3380*/  DMMA.8x8x4 R32, R90, R84, R32 ;  /* 0x000000545a20723f */ /* 0x000f5e0000000020 */
[----:B------:R-:W-:-:S01]  /*3390*/  NOP ;  /* 0x0000000000007918 */ /* 0x000fc20000000000 */
[----:B--2---:R-:W5:Y:S01]  /*33a0*/  DMMA.8x8x4 R36, R108, R84, R36 ;  /* 0x000000546c24723f */ /* 0x004f620000000024 */
[----:B------:R-:W-:-:S15]  /*33b0*/  DEPBAR.LE SB5, 0x7 ;  /* 0x0000d1c00000791a */ /* 0x000fde0000000000 */
[----:B------:R-:W5:Y:S01]  /*33c0*/  DMMA.8x8x4 R96, R110, R84, R96 ;  /* 0x000000546e60723f */ /* 0x000f620000000060 */
[----:B------:R-:W-:-:S15]  /*33d0*/  DEPBAR.LE SB5, 0x7 ;  /* 0x0000d1c00000791a */ /* 0x000fde0000000000 */
[----:B------:R-:W5:Y:S01]  /*33e0*/  DMMA.8x8x4 R8, R88, R86, R8 ;  /* 0x000000565808723f */ /* 0x000f620000000008 */
[----:B------:R-:W-:-:S15]  /*33f0*/  DEPBAR.LE SB5, 0x7 ;  /* 0x0000d1c00000791a */ /* 0x000fde0000000000 */
[----:B---3--:R-:W5:Y:S01]  /*3400*/  DMMA.8x8x4 R12, R88, R92, R12 ;  /* 0x0000005c580c723f */ /* 0x008f62000000000c */
[----:B------:R-:W-:-:S15]  /*3410*/  DEPBAR.LE SB5, 0x7 ;  /* 0x0000d1c00000791a */ /* 0x000fde0000000000 */
[----:B------:R-:W5:Y:S01]  /*3420*/  DMMA.8x8x4 R16, R88, R94, R16 ;  /* 0x0000005e5810723f */ /* 0x000f620000000010 */
[----:B------:R-:W-:-:S15]  /*3430*/  DEPBAR.LE SB5, 0x7 ;  /* 0x0000d1c00000791a */ /* 0x000fde0000000000 */
[----:B------:R-:W5:-:S15]  /*3440*/  DMMA.8x8x4 R28, R90, R86, R28 ;  /* 0x000000565a1c723f */ /* 0x000f5e000000001c */
[----:B------:R-:W-:-:S01]  /*3450*/  NOP ;  /* 0x0000000000007918 */ /* 0x000fc20000000000 */
[----:B------:R-:W5:-:S15]  /*3460*/  DMMA.8x8x4 R20, R90, R94, R20 ;  /* 0x0000005e5a14723f */ /* 0x000f5e0000000014 */
[----:B------:R-:W-:-:S01]  /*3470*/  NOP ;  /* 0x0000000000007918 */ /* 0x000fc20000000000 */
[----:B------:R1:W5:Y:S02]  /*3480*/  DMMA.8x8x4 R24, R90, R92, R24 ;  /* 0x0000005c5a18723f */ /* 0x0003640000000018 */
[----:B-1----:R-:W-:Y:S01]  /*3490*/  LDS.128 R88, [R2+UR18+0x3080] ;  /* 0x0030801202587984 */ /* 0x002fe20008000c00 */
[----:B------:R-:W-:-:S13]  /*34a0*/  DEPBAR.LE SB5, 0x9 ;  /* 0x0000d2400000791a */ /* 0x000fda0000000000 */
[----:B----4-:R-:W-:Y:S01]  /*34b0*/  DMMA.8x8x4 R4, R76, R68, R4 ;  /* 0x000000444c04723f */ /* 0x010fe20000000004 */
[----:B------:R-:W-:-:S15]  /*34c0*/  DEPBAR.LE SB5, 0x8 ;  /* 0x0000d2000000791a */ /* 0x000fde0000000000 */
[----:B------:R-:W-:Y:S01]  /*34d0*/  DMMA.8x8x4 R32, R78, R68, R32 ;  /* 0x000000444e20723f */ /* 0x000fe20000000020 */
[----:B------:R-:W-:-:S15]  /*34e0*/  DEPBAR.LE SB5, 0x7 ;  /* 0x0000d1c00000791a */ /* 0x000fde0000000000 */
[----:B------:R-:W-:Y:S01]  /*34f0*/  DMMA.8x8x4 R36, R100, R68, R36 ;  /* 0x000000446424723f */ /* 0x000fe20000000024 */
[----:B------:R-:W-:-:S15]  /*3500*/  DEPBAR.LE SB5, 0x6 ;  /* 0x0000d1800000791a */ /* 0x000fde0000000000 */
[----:B------:R1:W-:Y:S02]  /*3510*/  DMMA.8x8x4 R96, R102, R68, R96 ;  /* 0x000000446660723f */ /* 0x0003e40000000060 */
[----:B-1----:R-:W-:-:S04]  /*3520*/  LOP3.LUT R68, R134, 0x4, RZ, 0xc0, !PT ;  /* 0x0000000486447812 */ /* 0x002fc800078ec0ff */
[----:B------:R-:W-:-:S04]  /*3530*/  SHF.R.U32.HI R68, RZ, 0x2, R68 ;  /* 0x00000002ff447819 */ /* 0x000fc80000011644 */
[----:B------:R-:W-:-:S06]  /*3540*/  ISETP.NE.U32.AND P3, PT, R68, RZ, PT ;  /* 0x000000ff4400720c */ /* 0x000fcc0003f65070 */
[----:B------:R-:W5:-:S15]  /*3550*/  DMMA.8x8x4 R40, R108, R86, R40 ;  /* 0x000000566c28723f */ /* 0x000f5e0000000028 */
[----:B------:R-:W-:-:S01]  /*3560*/  NOP ;  /* 0x0000000000007918 */ /* 0x000fc20000000000 */
[----:B------:R-:W5:-:S15]  /*3570*/  DMMA.8x8x4 R44, R108, R92, R44 ;  /* 0x0000005c6c2c723f */ /* 0x000f5e000000002c */
[----:B------:R-:W-:-:S01]  /*3580*/  NOP ;  /* 0x0000000000007918 */ /* 0x000fc20000000000 */
[----:B------:R-:W5:-:S15]  /*3590*/  DMMA.8x8x4 R48, R108, R94, R48 ;  /* 0x0000005e6c30723f */ /* 0x000f5e0000000030 */
[----:B------:R-:W-:-:S01]  /*35a0*/  NOP ;  /* 0x0000000000007918 */ /* 0x000fc20000000000 */
[----:B------:R-:W5:-:S15]  /*35b0*/  DMMA.8x8x4 R52, R110, R94, R52 ;  /* 0x0000005e6e34723f */ /* 0x000f5e0000000034 */
[----:B------:R-:W-:-:S01]  /*35c0*/  NOP ;  /* 0x0000000000007918 */ /* 0x000fc20000000000 */
[----:B------:R1:W5:Y:S02]  /*35d0*/  DMMA.8x8x4 R56, R110, R92, R56 ;  /* 0x0000005c6e38723f */ /* 0x0003640000000038 */
[----:B-1----:R-:W-:-:S14]  /*35e0*/  LDS.128 R92, [R0+UR15+0x1880] ;  /* 0x0018800f005c7984 */ /* 0x002fdc0008000c00 */
[----:B------:R1:W5:Y:S02]  /*35f0*/  DMMA.8x8x4 R60, R110, R86, R60 ;  /* 0x000000566e3c723f */ /* 0x000364000000003c */
[----:B-1----:R-:W-:Y:S01]  /*3600*/  LDS.128 R84, [R0+UR15+0x1800] ;  /* 0x0018000f00547984 */ /* 0x002fe20008000c00 */
[----:B------:R-:W-:Y:S02]  /*3610*/  UIADD3 UR15, UR19, -0x8000, URZ ;  /* 0xffff8000130f7890 */ /* 0x000fe4000fffe03f */
[----:B------:R-:W-:-:S07]  /*3620*/  @UP1 UIADD3 UR15, UR19, 0x4000, URZ ;  /* 0x00004000130f1890 */ /* 0x000fce000fffe03f */
[----:B------:R-:W-:Y:S01]  /*3630*/  UMOV UR19, UR15 ;  /* 0x0000000f00137c82 */ /* 0x000fe20008000000 */
[----:B------:R-:W-:Y:S01]  /*3640*/  UMOV UR15, UR9 ;  /* 0x00000009000f7c82 */ /* 0x000fe20008000000 */
[----:B------:R-:W-:-:S04]  /*3650*/  DEPBAR.LE SB5, 0xb ;  /* 0x0000d2c00000791a */ /* 0x000fc80000000000 */
[----:B------:R-:W5:Y:S01]  /*3660*/  DMMA.8x8x4 R8, R76, R70, R8 ;  /* 0x000000464c08723f */ /* 0x000f620000000008 */
[----:B------:R-:W-:-:S15]  /*3670*/  DEPBAR.LE SB5, 0xb ;  /* 0x0000d2c00000791a */ /* 0x000fde0000000000 */
        /* <DEDUP_REMOVED lines=8> */
[----:B------:R1:W5:Y:S02]  /*3700*/  DMMA.8x8x4 R24, R78, R72, R24 ;  /* 0x000000484e18723f */ /* 0x0003640000000018 */
[----:B-1----:R-:W1:Y:S01]  /*3710*/  LDS.128 R76, [R2+UR18+0x3000] ;  /* 0x00300012024c7984 */ /* 0x002e620008000c00 */
[----:B------:R-:W-:Y:S02]  /*3720*/  UIADD3 UR18, UR20, -0x4000, URZ ;  /* 0xffffc00014127890 */ /* 0x000fe4000fffe03f */
[----:B------:R-:W-:Y:S01]  /*3730*/  @UP1 UIADD3 UR18, UR20, 0x2000, URZ ;  /* 0x0000200014121890 */ /* 0x000fe2000fffe03f */
[----:B------:R-:W-:Y:S01]  /*3740*/  @!PT LDS RZ, [RZ] ;  /* 0x00000000fffff984 */ /* 0x000fe20000000800 */
[----:B------:R-:W-:Y:S01]  /*3750*/  @!PT LDS RZ, [RZ] ;  /* 0x00000000fffff984 */ /* 0x000fe20000000800 */
[----:B------:R-:W-:Y:S01]  /*3760*/  @!PT LDS RZ, [RZ] ;  /* 0x00000000fffff984 */ /* 0x000fe20000000800 */
[----:B------:R-:W-:Y:S04]  /*3770*/  @P5 LDGSTS.E.LTC128B.64 [R64+0x200], desc[UR16][R106.64+0x200] ;  /* 0x002002006a405fae */ /* 0x000fe8000b921b50 */
[----:B------:R-:W-:Y:S02]  /*3780*/  @P4 LDGSTS.E.LTC128B.64 [R64+0x280], desc[UR16][R106.64+0x280] ;  /* 0x002802806a404fae */ /* 0x000fe4000b921b50 */
[----:B------:R-:W-:Y:S01]  /*3790*/  UMOV UR20, UR18 ;  /* 0x0000001200147c82 */ /* 0x000fe20008000000 */
[----:B------:R-:W-:Y:S01]  /*37a0*/  UMOV UR18, UR8 ;  /* 0x0000000800127c82 */ /* 0x000fe20008000000 */
[----:B------:R-:W-:Y:S01]  /*37b0*/  @P3 LDGSTS.E.LTC128B.64 [R65+0x100], desc[UR16][R104.64+0x100] ;  /* 0x0010010068413fae */ /* 0x000fe2000b921b50 */
[----:B------:R-:W-:-:S04]  /*37c0*/  DEPBAR.LE SB5, 0xb ;  /* 0x0000d2c00000791a */ /* 0x000fc80000000000 */
[----:B------:R-:W5:Y:S01]  /*37d0*/  DMMA.8x8x4 R40, R100, R70, R40 ;  /* 0x000000466428723f */ /* 0x000f620000000028 */
[----:B------:R-:W-:Y:S01]  /*37e0*/  @P2 LDGSTS.E.LTC128B.64 [R64+0x300], desc[UR16][R106.64+0x300] ;  /* 0x003003006a402fae */ /* 0x000fe2000b921b50 */
[C---:B------:R-:W-:Y:S01]  /*37f0*/  ISETP.NE.AND P2, PT, R83.reuse, 0x2, PT ;  /* 0x000000025300780c */ /* 0x040fe20003f45270 */
[----:B------:R-:W-:Y:S02]  /*3800*/  VIADD R83, R83, 0xffffffff ;  /* 0xffffffff53537836 */ /* 0x000fe40000000000 */
[----:B------:R-:W-:Y:S01]  /*3810*/  @P1 LDGSTS.E.LTC128B.64 [R64+0x380], desc[UR16][R106.64+0x380] ;  /* 0x003803806a401fae */ /* 0x000fe2000b921b50 */
[----:B------:R-:W-:Y:S02]  /*3820*/  SEL R135, R135, RZ, P2 ;  /* 0x000000ff87877207 */ /* 0x000fe40001000000 */
[----:B------:R-:W-:Y:S01]  /*3830*/  ISETP.GT.AND P1, PT, R83, -0x1, PT ;  /* 0xffffffff5300780c */ /* 0x000fe20003f24270 */
[----:B------:R2:W-:Y:S01]  /*3840*/  @P0 LDGSTS.E.LTC128B.64 [R65+0x180], desc[UR16][R104.64+0x180] ;  /* 0x0018018068410fae */ /* 0x0005e2000b921b50 */
[----:B------:R-:W-:-:S02]  /*3850*/  IADD3 R80, P0, R106, UR6, RZ ;  /* 0x000000066a507c10 */ /* 0x000fc4000ff1e0ff */
[----:B------:R-:W-:Y:S01]  /*3860*/  SEL R134, R134, RZ, P2 ;  /* 0x000000ff86867207 */ /* 0x000fe20001000000 */
[----:B------:R-:W0:Y:S01]  /*3870*/  LDGDEPBAR ;  /* 0x00000000000079af */ /* 0x000e220000000000 */
[----:B------:R-:W-:Y:S01]  /*3880*/  IADD3.X R3, R107, UR7, RZ, P0, !PT ;  /* 0x000000076b037c10 */ /* 0x000fe200087fe4ff */
[----:B------:R-:W-:-:S04]  /*3890*/  DEPBAR.LE SB5, 0xb ;  /* 0x0000d2c00000791a */ /* 0x000fc80000000000 */
[----:B------:R-:W5:Y:S01]  /*38a0*/  DMMA.8x8x4 R44, R100, R72, R44 ;  /* 0x00000048642c723f */ /* 0x000f62000000002c */
[----:B------:R-:W-:-:S04]  /*38b0*/  IADD3 R82, P0, R104, UR4, RZ ;  /* 0x0000000468527c10 */ /* 0x000fc8000ff1e0ff */
[----:B------:R-:W-:Y:S01]  /*38c0*/  IADD3.X R81, R105, UR5, RZ, P0, !PT ;  /* 0x0000000569517c10 */ /* 0x000fe200087fe4ff */
[----:B------:R-:W-:-:S10]  /*38d0*/  DEPBAR.LE SB5, 0xb ;  /* 0x0000d2c00000791a */ /* 0x000fd40000000000 */
[----:B------:R-:W5:Y:S01]  /*38e0*/  DMMA.8x8x4 R48, R100, R74, R48 ;  /* 0x0000004a6430723f */ /* 0x000f620000000030 */
[----:B------:R-:W-:-:S04]  /*38f0*/  DEPBAR.LE SB0, 0x1 ;  /* 0x000080400000791a */ /* 0x000fc80000000000 */
[----:B------:R-:W-:-:S11]  /*3900*/  DEPBAR.LE SB5, 0xb ;  /* 0x0000d2c00000791a */ /* 0x000fd60000000000 */
[----:B------:R-:W5:Y:S01]  /*3910*/  DMMA.8x8x4 R52, R102, R74, R52 ;  /* 0x0000004a6634723f */ /* 0x000f620000000034 */
[----:B------:R-:W-:-:S15]  /*3920*/  DEPBAR.LE SB5, 0xb ;  /* 0x0000d2c00000791a */ /* 0x000fde0000000000 */
[----:B------:R-:W5:Y:S01]  /*3930*/  DMMA.8x8x4 R56, R102, R72, R56 ;  /* 0x000000486638723f */ /* 0x000f620000000038 */
[----:B------:R-:W-:Y:S06]  /*3940*/  BAR.SYNC.DEFER_BLOCKING 0x0 ;  /* 0x0000000000007b1d */ /* 0x000fec0000010000 */
[----:B------:R-:W-:-:S09]  /*3950*/  DEPBAR.LE SB5, 0xb ;  /* 0x0000d2c00000791a */ /* 0x000fd20000000000 */
[----:B------:R3:W5:Y:S02]  /*3960*/  DMMA.8x8x4 R60, R102, R70, R60 ;  /* 0x00000046663c723f */ /* 0x000764000000003c */
[----:B---3--:R3:W2:Y:S04]  /*3970*/  LDS.128 R100, [R2+UR8] ;  /* 0x0000000802647984 */ /* 0x0086a80008000c00 */
[----:B------:R3:W2:Y:S10]  /*3980*/  LDS.128 R72, [R0+UR9] ;  /* 0x0000000900487984 */ /* 0x0006b40008000c00 */
[----:B-1----:R-:W5:Y:S01]  /*3990*/  DMMA.8x8x4 R4, R76, R84, R4 ;  /* 0x000000544c04723f */ /* 0x002f620000000004 */
[----:B------:R3:W1:Y:S01]  /*39a0*/  LDS.128 R68, [R0+UR9+0x80] ;  /* 0x0000800900447984 */ /* 0x0006620008000c00 */
[----:B------:R-:W-:-:S14]  /*39b0*/  DEPBAR.LE SB5, 0xc ;  /* 0x0000d3000000791a */ /* 0x000fdc0000000000 */
[----:B------:R-:W5:Y:S01]  /*39c0*/  DMMA.8x8x4 R8, R76, R86, R8 ;  /* 0x000000564c08723f */ /* 0x000f620000000008 */
[----:B------:R-:W-:-:S15]  /*39d0*/  DEPBAR.LE SB5, 0xc ;  /* 0x0000d3000000791a */ /* 0x000fde0000000000 */
[----:B------:R-:W5:Y:S01]  /*39e0*/  DMMA.8x8x4 R12, R76, R92, R12 ;  /* 0x0000005c4c0c723f */ /* 0x000f62000000000c */
[----:B------:R-:W-:-:S15]  /*39f0*/  DEPBAR.LE SB5, 0xc ;  /* 0x0000d3000000791a */ /* 0x000fde0000000000 */
[----:B------:R-:W5:Y:S01]  /*3a00*/  DMMA.8x8x4 R16, R76, R94, R16 ;  /* 0x0000005e4c10723f */ /* 0x000f620000000010 */
[----:B------:R-:W-:-:S15]  /*3a10*/  DEPBAR.LE SB5, 0xc ;  /* 0x0000d3000000791a */ /* 0x000fde0000000000 */
[----:B------:R-:W5:-:S15]  /*3a20*/  DMMA.8x8x4 R28, R78, R86, R28 ;  /* 0x000000564e1c723f */ /* 0x000f5e000000001c */
[----:B------:R-:W-:-:S01]  /*3a30*/  NOP ;  /* 0x0000000000007918 */ /* 0x000fc20000000000 */
[----:B------:R-:W5:Y:S01]  /*3a40*/  DMMA.8x8x4 R32, R78, R84, R32 ;  /* 0x000000544e20723f */ /* 0x000f620000000020 */
[----:B------:R-:W-:-:S15]  /*3a50*/  DEPBAR.LE SB5, 0xd ;  /* 0x0000d3400000791a */ /* 0x000fde0000000000 */
[----:B------:R-:W5:Y:S01]  /*3a60*/  DMMA.8x8x4 R20, R78, R94, R20 ;  /* 0x0000005e4e14723f */ /* 0x000f620000000014 */
[----:B------:R-:W-:-:S15]  /*3a70*/  DEPBAR.LE SB5, 0xd ;  /* 0x0000d3400000791a */ /* 0x000fde0000000000 */
[----:B------:R4:W5:Y:S02]  /*3a80*/  DMMA.8x8x4 R24, R78, R92, R24 ;  /* 0x0000005c4e18723f */ /* 0x0009640000000018 */
[----:B----4-:R3:W1:-:S14]  /*3a90*/  LDS.128 R76, [R2+UR8+0x80] ;  /* 0x00008008024c7984 */ /* 0x01065c0008000c00 */
[----:B------:R3:W5:Y:S01]  /*3aa0*/  DMMA.8x8x4 R36, R88, R84, R36 ;  /* 0x000000545824723f */ /* 0x0007620000000024 */
[----:B------:R-:W-:-:S15]  /*3ab0*/  DEPBAR.LE SB5, 0xe ;  /* 0x0000d3800000791a */ /* 0x000fde0000000000 */
        /* <DEDUP_REMOVED lines=10> */
[----:B------:R3:W5:-:S15]  /*3b60*/  DMMA.8x8x4 R60, R90, R86, R60 ;  /* 0x000000565a3c723f */ /* 0x00075e000000003c */
[----:B------:R-:W-:-:S01]  /*3b70*/  NOP ;  /* 0x0000000000007918 */ /* 0x000fc20000000000 */
[----:B--2---:R3:W5:Y:S02]  /*3b80*/  DMMA.8x8x4 R64, R90, R84, R96 ;  /* 0x000000545a40723f */ /* 0x0047640000000060 */
[----:B-1-3--:R-:W-:Y:S05]  /*3b90*/  @P1 BRA `(.L_x_4) ;  /* 0xfffffff000801947 */ /* 0x00afea000383ffff */
.L_x_3:
[----:B------:R-:W0:Y:S01]  /*3ba0*/  LDGDEPBAR ;  /* 0x00000000000079af */ /* 0x000e220000000000 */
[----:B------:R-:W-:Y:S02]  /*3bb0*/  ULDC.64 UR4, c[0x0][0x350] ;  /* 0x0000d40000047ab9 */ /* 0x000fe40000000a00 */
[----:B------:R-:W-:Y:S01]  /*3bc0*/  ISETP.NE.U32.AND P0, PT, RZ, UR4, PT ;  /* 0x00000004ff007c0c */ /* 0x000fe2000bf05070 */
[----:B------:R-:W0:Y:S03]  /*3bd0*/  LDGDEPBAR ;  /* 0x00000000000079af */ /* 0x000e260000000000 */
[----:B------:R-:W-:Y:S01]  /*3be0*/  ISETP.NE.AND.EX P0, PT, RZ, UR5, PT, P0 ;  /* 0x00000005ff007c0c */ /* 0x000fe2000bf05300 */
[----:B------:R-:W-:-:S04]  /*3bf0*/  DEPBAR.LE SB0, 0x0 ;  /* 0x000080000000791a */ /* 0x000fc80000000000 */
[----:B------:R-:W-:Y:S08]  /*3c00*/  BAR.SYNC.DEFER_BLOCKING 0x0 ;  /* 0x0000000000007b1d */ /* 0x000ff00000010000 */
[----:B------:R-:W-:Y:S05]  /*3c10*/  @!P0 BRA `(.L_x_5) ;  /* 0x00000000001c8947 */ /* 0x000fea0003800000 */
[----:B------:R-:W2:Y:S02]  /*3c20*/  LDC.64 R114, c[0x0][0x350] ;  /* 0x0000d400ff727b82 */ /* 0x000ea40000000a00 */
[----:B--2---:R-:W2:Y:S02]  /*3c30*/  LDG.E.64 R114, desc[UR16][R114.64] ;  /* 0x0000001072727981 */ /* 0x004ea4000c1e1b00 */
[----:B--2---:R-:W-:-:S04]  /*3c40*/  ISETP.NE.U32.AND P0, PT, R114, RZ, PT ;  /* 0x000000ff7200720c */ /* 0x004fc80003f05070 */
[----:B------:R-:W-:-:S13]  /*3c50*/  ISETP.NE.AND.EX P0, PT, R115, RZ, PT, P0 ;  /* 0x000000ff7300720c */ /* 0x000fda0003f05300 */
[----:B------:R-:W-:Y:S05]  /*3c60*/  @!P0 BRA `(.L_x_5) ;  /* 0x0000000000088947 */ /* 0x000fea0003800000 */
[----:B------:R-:W4:Y:S01]  /*3c70*/  LD.E.64 R114, desc[UR16][R114.64] ;  /* 0x0000001072727980 */ /* 0x000f22000c101b00 */
[----:B------:R-:W-:Y:S05]  /*3c80*/  BRA `(.L_x_6) ;  /* 0x00000000001c7947 */ /* 0x000fea0003800000 */
.L_x_5:
[----:B------:R-:W-:Y:S01]  /*3c90*/  ULDC.64 UR4, c[0x0][0x340] ;  /* 0x0000d00000047ab9 */ /* 0x000fe20000000a00 */
[----:B------:R-:W2:Y:S01]  /*3ca0*/  LDC.64 R114, c[0x0][0x330] ;  /* 0x0000cc00ff727b82 */ /* 0x000ea20000000a00 */
[----:B------:R-:W-:-:S04]  /*3cb0*/  ISETP.NE.U32.AND P0, PT, RZ, UR4, PT ;  /* 0x00000004ff007c0c */ /* 0x000fc8000bf05070 */
[----:B------:R-:W-:-:S13]  /*3cc0*/  ISETP.NE.AND.EX P0, PT, RZ, UR5, PT, P0 ;  /* 0x00000005ff007c0c */ /* 0x000fda000bf05300 */
[----:B------:R-:W-:Y:S05]  /*3cd0*/  @!P0 BRA `(.L_x_6) ;  /* 0x0000000000088947 */ /* 0x000fea0003800000 */
[----:B--2---:R-:W2:Y:S02]  /*3ce0*/  LDC.64 R114, c[0x0][0x340] ;  /* 0x0000d000ff727b82 */ /* 0x004ea40000000a00 */
[----:B--2---:R-:W4:Y:S02]  /*3cf0*/  LDG.E.64 R114, desc[UR16][R114.64] ;  /* 0x0000001072727981 */ /* 0x004f24000c1e1b00 */
.L_x_6:
[----:B------:R-:W-:Y:S02]  /*3d00*/  ULDC.64 UR4, c[0x0][0x358] ;  /* 0x0000d60000047ab9 */ /* 0x000fe40000000a00 */
[----:B------:R-:W-:-:S04]  /*3d10*/  ISETP.NE.U32.AND P0, PT, RZ, UR4, PT ;  /* 0x00000004ff007c0c */ /* 0x000fc8000bf05070 */
[----:B------:R-:W-:-:S13]  /*3d20*/  ISETP.NE.AND.EX P0, PT, RZ, UR5, PT, P0 ;  /* 0x00000005ff007c0c */ /* 0x000fda000bf05300 */
[----:B------:R-:W-:Y:S05]  /*3d30*/  @!P0 BRA `(.L_x_7) ;  /* 0x00000000001c8947 */ /* 0x000fea0003800000 */
[----:B------:R-:W1:Y:S02]  /*3d40*/  LDC.64 R112, c[0x0][0x358] ;  /* 0x0000d600ff707b82 */ /* 0x000e640000000a00 */
[----:B-1----:R-:W3:Y:S02]  /*3d50*/  LDG.E.64 R112, desc[UR16][R112.64] ;  /* 0x0000001070707981 */ /* 0x002ee4000c1e1b00 */
[----:B---3--:R-:W-:-:S04]  /*3d60*/  ISETP.NE.U32.AND P0, PT, R112, RZ, PT ;  /* 0x000000ff7000720c */ /* 0x008fc80003f05070 */
[----:B------:R-:W-:-:S13]  /*3d70*/  ISETP.NE.AND.EX P0, PT, R113, RZ, PT, P0 ;  /* 0x000000ff7100720c */ /* 0x000fda0003f05300 */
[----:B------:R-:W-:Y:S05]  /*3d80*/  @!P0 BRA `(.L_x_7) ;  /* 0x0000000000088947 */ /* 0x000fea0003800000 */
[----:B------:R-:W4:Y:S01]  /*3d90*/  LD.E.64 R112, desc[UR16][R112.64] ;  /* 0x0000001070707980 */ /* 0x000f22000c101b00 */
[----:B------:R-:W-:Y:S05]  /*3da0*/  BRA `(.L_x_8) ;  /* 0x00000000001c7947 */ /* 0x000fea0003800000 */
.L_x_7:
[----:B------:R-:W-:Y:S01]  /*3db0*/  ULDC.64 UR4, c[0x0][0x348] ;  /* 0x0000d20000047ab9 */ /* 0x000fe20000000a00 */
[----:B------:R-:W1:Y:S01]  /*3dc0*/  LDC.64 R112, c[0x0][0x338] ;  /* 0x0000ce00ff707b82 */ /* 0x000e620000000a00 */
[----:B------:R-:W-:-:S04]  /*3dd0*/  ISETP.NE.U32.AND P0, PT, RZ, UR4, PT ;  /* 0x00000004ff007c0c */ /* 0x000fc8000bf05070 */
[----:B------:R-:W-:-:S13]  /*3de0*/  ISETP.NE.AND.EX P0, PT, RZ, UR5, PT, P0 ;  /* 0x00000005ff007c0c */ /* 0x000fda000bf05300 */
[----:B------:R-:W-:Y:S05]  /*3df0*/  @!P0 BRA `(.L_x_8) ;  /* 0x0000000000088947 */ /* 0x000fea0003800000 */
[----:B-1----:R-:W1:Y:S02]  /*3e00*/  LDC.64 R112, c[0x0][0x348] ;  /* 0x0000d200ff707b82 */ /* 0x002e640000000a00 */
[----:B-1----:R-:W4:Y:S02]  /*3e10*/  LDG.E.64 R112, desc[UR16][R112.64] ;  /* 0x0000001070707981 */ /* 0x002f24000c1e1b00 */
.L_x_8:
[----:B------:R-:W2:Y:S01]  /*3e20*/  S2R R74, SR_CTAID.X ;  /* 0x00000000004a7919 */ /* 0x000ea20000002500 */
[----:B------:R-:W2:Y:S01]  /*3e30*/  S2UR UR4, SR_CTAID.Y ;  /* 0x00000000000479c3 */ /* 0x000ea20000002600 */
[----:B------:R-:W-:Y:S01]  /*3e40*/  IMAD.MOV.U32 R71, RZ, RZ, -0x1 ;  /* 0xffffffffff477424 */ /* 0x000fe200078e00ff */
[----:B------:R-:W-:Y:S01]  /*3e50*/  ULDC UR5, c[0x0][0x228] ;  /* 0x00008a0000057ab9 */ /* 0x000fe20000000800 */
[----:B-1----:R-:W-:-:S03]  /*3e60*/  MOV R78, 0xffffffff ;  /* 0xffffffff004e7802 */ /* 0x002fc60000000f00 */
[----:B------:R-:W-:Y:S02]  /*3e70*/  SHF.L.U32 R73, R71, UR5, RZ ;  /* 0x0000000547497c19 */ /* 0x000fe400080006ff */
[----:B---3--:R-:W1:Y:S08]  /*3e80*/  LDC R0, c[0x0][0x360] ;  /* 0x0000d800ff007b82 */ /* 0x008e700000000800 */
[----:B------:R-:W3:Y:S08]  /*3e90*/  LDC.64 R110, c[0x0][0x3b0] ;  /* 0x0000ec00ff6e7b82 */ /* 0x000ef00000000a00 */
[----:B------:R-:W3:Y:S01]  /*3ea0*/  LDC R3, c[0x0][0x384] ;  /* 0x0000e100ff037b82 */ /* 0x000ee20000000800 */
[----:B--2---:R-:W-:Y:S01]  /*3eb0*/  USHF.L.U32 UR4, UR4, UR5, URZ ;  /* 0x0000000504047299 */ /* 0x004fe2000800063f */
[----:B------:R-:W-:-:S06]  /*3ec0*/  LOP3.LUT R73, R74, R73, RZ, 0x30, !PT ;  /* 0x000000494a497212 */ /* 0x000fcc00078e30ff */
[----:B------:R-:W2:Y:S01]  /*3ed0*/  LDC R68, c[0x0][0x388] ;  /* 0x0000e200ff447b82 */ /* 0x000ea20000000800 */
[----:B-1----:R-:W-:Y:S02]  /*3ee0*/  ISETP.NE.AND P0, PT, R0, RZ, PT ;  /* 0x000000ff0000720c */ /* 0x002fe40003f05270 */
[----:B------:R-:W-:Y:S01]  /*3ef0*/  SHF.R.S32.HI R74, RZ, UR5, R74 ;  /* 0x00000005ff4a7c19 */ /* 0x000fe2000801144a */
[----:B------:R-:W-:Y:S01]  /*3f00*/  VIADD R73, R73, UR4 ;  /* 0x0000000449497c36 */ /* 0x000fe20008000000 */
[----:B------:R-:W-:-:S03]  /*3f10*/  ULDC UR4, c[0x0][0x21c] ;  /* 0x0000870000047ab9 */ /* 0x000fc60000000800 */
[----:B------:R-:W1:Y:S01]  /*3f20*/  LDC R69, c[0x0][0x38c] ;  /* 0x0000e300ff457b82 */ /* 0x000e620000000800 */
[----:B------:R-:W-:Y:S01]  /*3f30*/  IMAD R73, R73, UR4, R74 ;  /* 0x0000000449497c24 */ /* 0x000fe2000f8e024a */
[----:B------:R-:W-:Y:S02]  /*3f40*/  ULDC UR4, c[0x0][0x380] ;  /* 0x0000e00000047ab9 */ /* 0x000fe40000000800 */
[----:B------:R-:W-:Y:S02]  /*3f50*/  IMAD.U32 R2, RZ, RZ, UR4 ;  /* 0x00000004ff027e24 */ /* 0x000fe4000f8e00ff */
[----:B---3--:R-:W-:Y:S01]  /*3f60*/  IMAD.WIDE R110, R73, 0x4, R110 ;  /* 0x00000004496e7825 */ /* 0x008fe200078e026e */
[----:B------:R-:W-:Y:S06]  /*3f70*/  @!P0 BRA `(.L_x_9) ;  /* 0x0000000000b48947 */ /* 0x000fec0003800000 */
[----:B------:R-:W-:-:S05]  /*3f80*/  VIADDMNMX.U32 R70, R0, R71, 0x2, PT ;  /* 0x0000000200467446 */ /* 0x000fca0003800047 */
[----:B------:R-:W-:-:S04]  /*3f90*/  IMAD.SHL.U32 R70, R70, 0x4, RZ ;  /* 0x0000000446467824 */ /* 0x000fc800078e00ff */
[----:B------:R-:W3:Y:S02]  /*3fa0*/  LDC R72, c[0x2][R70] ;  /* 0x0080000046487b82 */ /* 0x000ee40000000800 */
[----:B---3--:R-:W-:-:S04]  /*3fb0*/  SHF.R.S32.HI R73, RZ, 0x1f, R72 ;  /* 0x0000001fff497819 */ /* 0x008fc80000011448 */
.L_x_339:
[----:B------:R-:W-:Y:S05]  /*3fc0*/  BRX R72 -0x3fd0                                                                                                                                                                                                                                                                                                                                                                                                                                                                                                                                                                                                                                                                                                                                                                                                                                                                                                                                                                                                                                                                                                                                                                                                                                                                                                                                                                                                                                                                                                                                                                                                   (*"BRANCH_TARGETS .L_x_340,.L_x_341,.L_x_342"*) ;  /* 0xffffffc0480c7949 */ /* 0x000fea000383ffff */
.L_x_342:
[----:B------:R-:W-:-:S13]  /*3fd0*/  ISETP.NE.AND P0, PT, R0, 0x3, PT ;  /* 0x000000030000780c */ /* 0x000fda0003f05270 */
[----:B------:R-:W-:Y:S05]  /*3fe0*/  @P0 BRA `(.L_x_10) ;  /* 0x0000000000c40947 */ /* 0x000fea0003800000 */
[----:B------:R-:W3:Y:S01]  /*3ff0*/  S2R R2, SR_CTAID.Z ;  /* 0x0000000000027919 */ /* 0x000ee20000002700 */
[----:B-12---:R-:W3:Y:S08]  /*4000*/  LDC.64 R68, c[0x0][0x388] ;  /* 0x0000e200ff447b82 */ /* 0x006ef00000000a00 */
[----:B------:R-:W1:Y:S01]  /*4010*/  LDC.64 R70, c[0x0][0x380] ;  /* 0x0000e000ff467b82 */ /* 0x000e620000000a00 */
[----:B---3--:R-:W-:-:S04]  /*4020*/  IMAD.WIDE R68, R2, 0x8, R68 ;  /* 0x0000000802447825 */ /* 0x008fc800078e0244 */
[----:B-1----:R-:W-:Y:S02]  /*4030*/  IMAD.WIDE R70, R2, 0x8, R70 ;  /* 0x0000000802467825 */ /* 0x002fe400078e0246 */
[----:B------:R-:W4:Y:S04]  /*4040*/  LDG.E.64 R68, desc[UR16][R68.64] ;  /* 0x0000001044447981 */ /* 0x000f28000c1e1b00 */
[----:B------:R3:W4:Y:S01]  /*4050*/  LDG.E.64 R2, desc[UR16][R70.64] ;  /* 0x0000001046027981 */ /* 0x000722000c1e1b00 */
[----:B------:R-:W-:Y:S05]  /*4060*/  BRA `(.L_x_10) ;  /* 0x0000000000a47947 */ /* 0x000fea0003800000 */
.L_x_340:
[----:B------:R-:W3:Y:S01]  /*4070*/  S2R R72, SR_CTAID.Z ;  /* 0x0000000000487919 */ /* 0x000ee20000002700 */
[----:B------:R-:W3:Y:S08]  /*4080*/  LDC.64 R70, c[0x0][0x3a8] ;  /* 0x0000ea00ff467b82 */ /* 0x000ef00000000a00 */
[----:B-12---:R-:W1:Y:S01]  /*4090*/  LDC.64 R68, c[0x0][0x388] ;  /* 0x0000e200ff447b82 */ /* 0x006e620000000a00 */
[----:B---3--:R-:W-:Y:S01]  /*40a0*/  SHF.R.S32.HI R73, RZ, 0x1f, R72 ;  /* 0x0000001fff497819 */ /* 0x008fe20000011448 */
[----:B------:R-:W-:-:S04]  /*40b0*/  IMAD.WIDE.U32 R76, R72, R70, RZ ;  /* 0x00000046484c7225 */ /* 0x000fc800078e00ff */
[----:B------:R-:W-:Y:S01]  /*40c0*/  IMAD R73, R73, R70, RZ ;  /* 0x0000004649497224 */ /* 0x000fe200078e02ff */
[----:B-1----:R-:W-:-:S03]  /*40d0*/  LEA R68, P0, R76, R68, 0x3 ;  /* 0x000000444c447211 */ /* 0x002fc600078018ff */
[----:B------:R-:W-:-:S05]  /*40e0*/  IMAD R71, R72, R71, R73 ;  /* 0x0000004748477224 */ /* 0x000fca00078e0249 */
[----:B------:R-:W-:-:S04]  /*40f0*/  IADD3 R70, R77, R71, RZ ;  /* 0x000000474d467210 */ /* 0x000fc80007ffe0ff */
[----:B------:R-:W-:Y:S01]  /*4100*/  LEA.HI.X R69, R76, R69, R70, 0x3, P0 ;  /* 0x000000454c457211 */ /* 0x000fe200000f1c46 */
[----:B------:R-:W-:Y:S06]  /*4110*/  BRA `(.L_x_10) ;  /* 0x0000000000787947 */ /* 0x000fec0003800000 */
.L_x_341:
[----:B------:R-:W3:Y:S01]  /*4120*/  S2R R75, SR_CTAID.Z ;  /* 0x00000000004b7919 */ /* 0x000ee20000002700 */
[----:B------:R-:W3:Y:S08]  /*4130*/  LDC.64 R72, c[0x0][0x3a0] ;  /* 0x0000e800ff487b82 */ /* 0x000ef00000000a00 */
[----:B------:R-:W3:Y:S08]  /*4140*/  LDC.64 R70, c[0x0][0x3a8] ;  /* 0x0000ea00ff467b82 */ /* 0x000ef00000000a00 */
[----:B------:R-:W3:Y:S08]  /*4150*/  LDC.64 R2, c[0x0][0x380] ;  /* 0x0000e000ff027b82 */ /* 0x000ef00000000a00 */
[----:B-12---:R-:W1:Y:S01]  /*4160*/  LDC.64 R68, c[0x0][0x388] ;  /* 0x0000e200ff447b82 */ /* 0x006e620000000a00 */
[----:B---3--:R-:W-:Y:S01]  /*4170*/  SHF.R.S32.HI R77, RZ, 0x1f, R75 ;  /* 0x0000001fff4d7819 */ /* 0x008fe2000001144b */
[----:B------:R-:W-:-:S04]  /*4180*/  IMAD.WIDE.U32 R84, R75, R72, RZ ;  /* 0x000000484b547225 */ /* 0x000fc800078e00ff */
[C---:B------:R-:W-:Y:S02]  /*4190*/  IMAD R80, R77.reuse, R72, RZ ;  /* 0x000000484d507224 */ /* 0x040fe400078e02ff */
[-C--:B------:R-:W-:Y:S02]  /*41a0*/  IMAD R76, R77, R70.reuse, RZ ;  /* 0x000000464d4c7224 */ /* 0x080fe400078e02ff */
[----:B------:R-:W-:Y:S01]  /*41b0*/  IMAD.WIDE.U32 R82, R75, R70, RZ ;  /* 0x000000464b527225 */ /* 0x000fe200078e00ff */
[----:B------:R-:W-:-:S03]  /*41c0*/  LEA R2, P1, R84, R2, 0x3 ;  /* 0x0000000254027211 */ /* 0x000fc600078218ff */
[C---:B------:R-:W-:Y:S02]  /*41d0*/  IMAD R73, R75.reuse, R73, R80 ;  /* 0x000000494b497224 */ /* 0x040fe400078e0250 */
[----:B------:R-:W-:Y:S01]  /*41e0*/  IMAD R71, R75, R71, R76 ;  /* 0x000000474b477224 */ /* 0x000fe200078e024c */
[----:B-1----:R-:W-:Y:S02]  /*41f0*/  LEA R68, P0, R82, R68, 0x3 ;  /* 0x0000004452447211 */ /* 0x002fe400078018ff */
[----:B------:R-:W-:Y:S02]  /*4200*/  IADD3 R72, R85, R73, RZ ;  /* 0x0000004955487210 */ /* 0x000fe40007ffe0ff */
[----:B------:R-:W-:Y:S02]  /*4210*/  IADD3 R70, R83, R71, RZ ;  /* 0x0000004753467210 */ /* 0x000fe40007ffe0ff */
[----:B------:R-:W-:Y:S02]  /*4220*/  LEA.HI.X R3, R84, R3, R72, 0x3, P1 ;  /* 0x0000000354037211 */ /* 0x000fe400008f1c48 */
[----:B------:R-:W-:Y:S01]  /*4230*/  LEA.HI.X R69, R82, R69, R70, 0x3, P0 ;  /* 0x0000004552457211 */ /* 0x000fe200000f1c46 */
[----:B------:R-:W-:Y:S06]  /*4240*/  BRA `(.L_x_10) ;  /* 0x00000000002c7947 */ /* 0x000fec0003800000 */
.L_x_9:
[----:B------:R-:W3:Y:S02]  /*4250*/  LDC R70, c[0x0][0x224] ;  /* 0x00008900ff467b82 */ /* 0x000ee40000000800 */
[----:B---3--:R-:W-:-:S13]  /*4260*/  ISETP.GE.AND P0, PT, R70, 0x2, PT ;  /* 0x000000024600780c */ /* 0x008fda0003f06270 */
[----:B------:R-:W-:Y:S05]  /*4270*/  @!P0 BRA `(.L_x_10) ;  /* 0x0000000000208947 */ /* 0x000fea0003800000 */
[----:B------:R-:W3:Y:S01]  /*4280*/  S2UR UR4, SR_CTAID.Z ;  /* 0x00000000000479c3 */ /* 0x000ee20000002700 */
[----:B------:R-:W-:Y:S01]  /*4290*/  ISETP.GT.AND P0, PT, R127, RZ, PT ;  /* 0x000000ff7f00720c */ /* 0x000fe20003f04270 */
[----:B------:R-:W-:-:S12]  /*42a0*/  IMAD.MOV.U32 R78, RZ, RZ, -0x1 ;  /* 0xffffffffff4e7424 */ /* 0x000fd800078e00ff */
[----:B------:R1:W2:Y:S04]  /*42b0*/  @!P0 LDG.E.STRONG.GPU R78, desc[UR16][R110.64] ;  /* 0x000000106e4e8981 */ /* 0x0002a8000c1ef900 */
[----:B--2---:R-:W-:Y:S01]  /*42c0*/  @!P0 CCTL.IVALL ;  /* 0x00000000ff00898f */ /* 0x004fe20002000000 */
[----:B---3--:R-:W-:-:S04]  /*42d0*/  ISETP.NE.AND P0, PT, RZ, UR4, PT ;  /* 0x00000004ff007c0c */ /* 0x008fc8000bf05270 */
[----:B----4-:R-:W-:Y:S02]  /*42e0*/  FSEL R112, R112, RZ, !P0 ;  /* 0x000000ff70707208 */ /* 0x010fe40004000000 */
[----:B------:R-:W-:-:S07]  /*42f0*/  FSEL R113, R113, 1.875, !P0 ;  /* 0x3ff0000071717808 */ /* 0x000fce0004000000 */
.L_x_10:
[----:B------:R-:W-:Y:S01]  /*4300*/  SHF.R.S32.HI R72, RZ, 0x1f, R127 ;  /* 0x0000001fff487819 */ /* 0x000fe2000001147f */
[----:B------:R-:W2:Y:S01]  /*4310*/  LDC.64 R76, c[0x0][0x2b0] ;  /* 0x0000ac00ff4c7b82 */ /* 0x000ea20000000a00 */
[----:B------:R-:W-:Y:S01]  /*4320*/  ULEA UR11, UR12, UR11, 0x2 ;  /* 0x0000000b0c0b7291 */ /* 0x000fe2000f8e103f */
[----:B------:R-:W-:Y:S01]  /*4330*/  LOP3.LUT R95, R127, 0x3, RZ, 0xc0, !PT ;  /* 0x000000037f5f7812 */ /* 0x000fe200078ec0ff */
[----:B------:R-:W-:Y:S01]  /*4340*/  USHF.L.U32 UR9, UR10, 0x4, URZ ;  /* 0x000000040a097899 */ /* 0x000fe2000800063f */
[CC--:B------:R-:W-:Y:S01]  /*4350*/  LEA.HI R80, R72.reuse, R127.reuse, RZ, 0x5 ;  /* 0x0000007f48507211 */ /* 0x0c0fe200078f28ff */
[----:B------:R-:W-:Y:S01]  /*4360*/  USHF.L.U32 UR11, UR11, 0x3, URZ ;  /* 0x000000030b0b7899 */ /* 0x000fe2000800063f */
[-C--:B------:R-:W-:Y:S01]  /*4370*/  LEA.HI R73, R72, R127.reuse, RZ, 0x8 ;  /* 0x0000007f48497211 */ /* 0x080fe200078f40ff */
[----:B------:R-:W-:Y:S01]  /*4380*/  UMOV UR7, 0x400 ;  /* 0x0000040000077882 */ /* 0x000fe20000000000 */
[----:B---3--:R-:W-:Y:S01]  /*4390*/  SHF.R.S32.HI R70, RZ, 0x5, R80 ;  /* 0x00000005ff467819 */ /* 0x008fe20000011450 */
[----:B------:R-:W3:Y:S01]  /*43a0*/  S2UR UR6, SR_CgaCtaId ;  /* 0x00000000000679c3 */ /* 0x000ee20000008800 */
[----:B------:R-:W-:Y:S01]  /*43b0*/  SHF.R.S32.HI R73, RZ, 0x8, R73 ;  /* 0x00000008ff497819 */ /* 0x000fe20000011449 */
[----:B------:R-:W-:Y:S01]  /*43c0*/  UIMAD UR9, UR11, 0x22, UR9 ;  /* 0x000000220b0978a4 */ /* 0x000fe2000f8e0209 */
[----:B------:R-:W-:Y:S01]  /*43d0*/  SHF.R.S32.HI R71, RZ, 0x1f, R70 ;  /* 0x0000001fff477819 */ /* 0x000fe20000011446 */
[----:B------:R-:W-:Y:S01]  /*43e0*/  ULDC.64 UR4, c[0x0][0x2b0] ;  /* 0x0000ac0000047ab9 */ /* 0x000fe20000000a00 */
[----:B------:R-:W-:Y:S01]  /*43f0*/  LOP3.LUT R80, R80, 0xffffffe0, RZ, 0xc0, !PT ;  /* 0xffffffe050507812 */ /* 0x000fe200078ec0ff */
[----:B------:R-:W-:Y:S01]  /*4400*/  IMAD.U32 R90, RZ, RZ, UR4 ;  /* 0x00000004ff5a7e24 */ /* 0x000fe2000f8e00ff */
[----:B------:R-:W-:Y:S01]  /*4410*/  LEA.HI R71, R71, R70, RZ, 0x3 ;  /* 0x0000004647477211 */ /* 0x000fe200078f18ff */
[----:B------:R-:W-:Y:S01]  /*4420*/  ULDC UR8, c[0x0][0x2b8] ;  /* 0x0000ae0000087ab9 */ /* 0x000fe20000000800 */
[----:B------:R-:W-:-:S02]  /*4430*/  IADD3 R93, -R80, R127, RZ ;  /* 0x0000007f505d7210 */ /* 0x000fc40007ffe1ff */
[----:B------:R-:W-:Y:S02]  /*4440*/  LOP3.LUT R71, R71, 0xfffffff8, RZ, 0xc0, !PT ;  /* 0xfffffff847477812 */ /* 0x000fe400078ec0ff */
[----:B------:R-:W-:Y:S01]  /*4450*/  LOP3.LUT R80, R127, 0x1f, RZ, 0xc0, !PT ;  /* 0x0000001f7f507812 */ /* 0x000fe200078ec0ff */
[----:B------:R-:W-:Y:S02]  /*4460*/  IMAD.IADD R94, R130, 0x1, R93 ;  /* 0x00000001825e7824 */ /* 0x000fe400078e025d */
[----:B------:R-:W-:Y:S01]  /*4470*/  IMAD.IADD R70, R70, 0x1, -R71 ;  /* 0x0000000146467824 */ /* 0x000fe200078e0a47 */
[----:B------:R-:W-:Y:S01]  /*4480*/  SHF.R.U32.HI R80, RZ, 0x2, R80 ;  /* 0x00000002ff507819 */ /* 0x000fe20000011650 */
[----:B------:R-:W-:-:S03]  /*4490*/  IMAD.WIDE R120, R94, 0x8, RZ ;  /* 0x000000085e787825 */ /* 0x000fc600078e02ff */
[----:B------:R-:W-:Y:S01]  /*44a0*/  LEA.HI R72, R70, R70, RZ, 0x1 ;  /* 0x0000004646487211 */ /* 0x000fe200078f08ff */
[----:B------:R-:W-:Y:S01]  /*44b0*/  IMAD R95, R80, 0x22, R95 ;  /* 0x00000022505f7824 */ /* 0x000fe200078e025f */
[----:B---3--:R-:W-:Y:S02]  /*44c0*/  ULEA UR6, UR6, UR7, 0x18 ;  /* 0x0000000706067291 */ /* 0x008fe4000f8ec03f */
[----:B------:R-:W-:Y:S01]  /*44d0*/  LOP3.LUT R71, R72, 0x3ffffffe, RZ, 0xc0, !PT ;  /* 0x3ffffffe48477812 */ /* 0x000fe200078ec0ff */
[----:B------:R-:W-:Y:S01]  /*44e0*/  VIADD R95, R95, UR9 ;  /* 0x000000095f5f7c36 */ /* 0x000fe20008000000 */
[----:B------:R-:W-:-:S03]  /*44f0*/  SHF.R.S32.HI R72, RZ, 0x1, R72 ;  /* 0x00000001ff487819 */ /* 0x000fc60000011448 */
[----:B------:R-:W-:Y:S01]  /*4500*/  IMAD.IADD R71, R70, 0x1, -R71 ;  /* 0x0000000146477824 */ /* 0x000fe200078e0a47 */
[----:B------:R-:W-:Y:S01]  /*4510*/  LEA R95, R95, UR6, 0x4 ;  /* 0x000000065f5f7c11 */ /* 0x000fe2000f8e20ff */
[----:B------:R-:W-:Y:S01]  /*4520*/  IMAD R72, R73, 0x4, R72 ;  /* 0x0000000449487824 */ /* 0x000fe200078e0248 */
[----:B------:R-:W3:Y:S03]  /*4530*/  LDC R70, c[0x0][0x224] ;  /* 0x00008900ff467b82 */ /* 0x000ee60000000800 */
[C-C-:B------:R-:W-:Y:S02]  /*4540*/  IMAD R73, R72.reuse, 0x8, R71.reuse ;  /* 0x0000000848497824 */ /* 0x140fe400078e0247 */
[----:B------:R-:W-:Y:S02]  /*4550*/  IMAD R72, R72, 0x2, R71 ;  /* 0x0000000248487824 */ /* 0x000fe400078e0247 */
[----:B------:R-:W-:-:S02]  /*4560*/  IMAD R96, R74, 0x20, R73 ;  /* 0x000000204a607824 */ /* 0x000fc400078e0249 */
[----:B------:R-:W1:Y:S01]  /*4570*/  LDC.64 R74, c[0x0][0x2f0] ;  /* 0x0000bc00ff4a7b82 */ /* 0x000e620000000a00 */
[----:B------:R-:W-:Y:S02]  /*4580*/  IMAD.SHL.U32 R72, R72, 0x4, RZ ;  /* 0x0000000448487824 */ /* 0x000fe400078e00ff */
[----:B------:R-:W-:Y:S02]  /*4590*/  SHF.L.U32 R96, R96, 0x2, RZ ;  /* 0x0000000260607819 */ /* 0x000fe400000006ff */
[----:B------:R-:W-:Y:S02]  /*45a0*/  IMAD R72, R72, 0x220, RZ ;  /* 0x0000022048487824 */ /* 0x000fe400078e02ff */
[----:B------:R-:W-:Y:S01]  /*45b0*/  SHF.R.S32.HI R119, RZ, 0x1f, R96 ;  /* 0x0000001fff777819 */ /* 0x000fe20000011460 */
[----:B--2---:R-:W-:-:S04]  /*45c0*/  IMAD.WIDE.U32 R82, R96, R76, R120 ;  /* 0x0000004c60527225 */ /* 0x004fc800078e0078 */
[----:B------:R-:W-:Y:S01]  /*45d0*/  IMAD R71, R119, R76, RZ ;  /* 0x0000004c77477224 */ /* 0x000fe200078e02ff */
[----:B----4-:R-:W-:Y:S01]  /*45e0*/  IADD3 R92, P0, R2, R82, RZ ;  /* 0x00000052025c7210 */ /* 0x010fe20007f1e0ff */
[----:B------:R-:W-:Y:S01]  /*45f0*/  IMAD R93, R93, 0x8, R72 ;  /* 0x000000085d5d7824 */ /* 0x000fe200078e0248 */
[----:B---3--:R-:W-:Y:S01]  /*4600*/  ISETP.GT.AND P6, PT, R70, 0x1, PT ;  /* 0x000000014600780c */ /* 0x008fe20003fc4270 */
[----:B------:R-:W-:Y:S02]  /*4610*/  IMAD R70, R96, R77, R71 ;  /* 0x0000004d60467224 */ /* 0x000fe400078e0247 */
[----:B------:R-:W2:Y:S01]  /*4620*/  LDC R71, c[0x0][0x2bc] ;  /* 0x0000af00ff477b82 */ /* 0x000ea20000000800 */
[----:B------:R-:W-:Y:S02]  /*4630*/  ISETP.EQ.AND P6, PT, R0, RZ, P6 ;  /* 0x000000ff0000720c */ /* 0x000fe400037c2270 */
[----:B------:R-:W-:Y:S01]  /*4640*/  IADD3.X R91, R3, R83, R70, P0, !PT ;  /* 0x00000053035b7210 */ /* 0x000fe200007fe446 */
[----:B------:R-:W-:Y:S01]  /*4650*/  IMAD.U32 R70, RZ, RZ, UR8 ;  /* 0x00000008ff467e24 */ /* 0x000fe2000f8e00ff */
[----:B------:R-:W-:Y:S01]  /*4660*/  MOV R0, UR5 ;  /* 0x0000000500007c02 */ /* 0x000fe20008000f00 */
[-C--:B-1----:R-:W-:Y:S01]  /*4670*/  IMAD R119, R119, R74.reuse, RZ ;  /* 0x0000004a77777224 */ /* 0x082fe200078e02ff */
[----:B------:R-:W-:Y:S01]  /*4680*/  ULDC.64 UR4, c[0x0][0x2d0] ;  /* 0x0000b40000047ab9 */ /* 0x000fe20000000a00 */
[----:B------:R-:W-:Y:S01]  /*4690*/  IMAD.WIDE.U32 R120, R96, R74, R120 ;  /* 0x0000004a60787225 */ /* 0x000fe200078e0078 */
[----:B------:R-:W-:-:S03]  /*46a0*/  MOV R72, UR4 ;  /* 0x0000000400487c02 */ /* 0x000fc60008000f00 */
[----:B------:R-:W-:Y:S01]  /*46b0*/  IMAD R119, R96, R75, R119 ;  /* 0x0000004b60777224 */ /* 0x000fe200078e0277 */
[----:B------:R-:W-:Y:S01]  /*46c0*/  IADD3 R116, P0, R68, R120, RZ ;  /* 0x0000007844747210 */ /* 0x000fe20007f1e0ff */
[----:B------:R-:W-:Y:S02]  /*46d0*/  IMAD.U32 R73, RZ, RZ, UR5 ;  /* 0x00000005ff497e24 */ /* 0x000fe4000f8e00ff */
[----:B------:R-:W-:-:S04]  /*46e0*/  IMAD.IADD R119, R121, 0x1, R119 ;  /* 0x0000000179777824 */ /* 0x000fc800078e0277 */
[----:B------:R-:W-:Y:S01]  /*46f0*/  IMAD.X R117, R69, 0x1, R119, P0 ;  /* 0x0000000145757824 */ /* 0x000fe200000e0677 */
[----:B------:R-:W-:Y:S06]  /*4700*/  @!P6 BRA `(.L_x_11) ;  /* 0x000000000098e947 */ /* 0x000fec0003800000 */
[----:B------:R-:W1:Y:S01]  /*4710*/  S2R R79, SR_CTAID.Z ;  /* 0x00000000004f7919 */ /* 0x000e620000002700 */
[----:B------:R-:W3:Y:S08]  /*4720*/  LDC.64 R72, c[0x0][0x2d0] ;  /* 0x0000b400ff487b82 */ /* 0x000ef00000000a00 */
[----:B--2---:R-:W2:Y:S01]  /*4730*/  LDC.64 R70, c[0x0][0x2b8] ;  /* 0x0000ae00ff467b82 */ /* 0x004ea20000000a00 */
[----:B-1----:R-:W-:-:S13]  /*4740*/  ISETP.NE.AND P1, PT, R78, R79, PT ;  /* 0x0000004f4e00720c */ /* 0x002fda0003f25270 */
[----:B------:R-:W-:Y:S06]  /*4750*/  BAR.RED.AND.DEFER_BLOCKING 0x0, P1 ;  /* 0x0000000000007b1d */ /* 0x000fec0000814400 */
[----:B------:R-:W1:Y:S01]  /*4760*/  B2R.RESULT RZ, P1 ;  /* 0x0000000000ff731c */ /* 0x000e620000024000 */
[----:B------:R-:W-:-:S04]  /*4770*/  ISETP.NE.AND P0, PT, R79, RZ, PT ;  /* 0x000000ff4f00720c */ /* 0x000fc80003f05270 */
[----:B------:R-:W-:Y:S02]  /*4780*/  SEL R90, R76, R74, !P0 ;  /* 0x0000004a4c5a7207 */ /* 0x000fe40004000000 */
[----:B------:R-:W-:Y:S02]  /*4790*/  SEL R0, R77, R75, !P0 ;  /* 0x0000004b4d007207 */ /* 0x000fe40004000000 */
[----:B------:R-:W-:Y:S02]  /*47a0*/  SEL R92, R92, R116, !P0 ;  /* 0x000000745c5c7207 */ /* 0x000fe40004000000 */
[----:B------:R-:W-:Y:S02]  /*47b0*/  SEL R91, R91, R117, !P0 ;  /* 0x000000755b5b7207 */ /* 0x000fe40004000000 */
[----:B------:R-:W-:Y:S01]  /*47c0*/  SEL R2, R2, R68, !P0 ;  /* 0x0000004402027207 */ /* 0x000fe20004000000 */
[----:B---3--:R-:W3:Y:S01]  /*47d0*/  @P0 LDC R72, c[0x0][0x310] ;  /* 0x0000c400ff480b82 */ /* 0x008ee20000000800 */
[----:B------:R-:W-:-:S07]  /*47e0*/  SEL R3, R3, R69, !P0 ;  /* 0x0000004503037207 */ /* 0x000fce0004000000 */
[----:B------:R-:W3:Y:S08]  /*47f0*/  @P0 LDC R73, c[0x0][0x314] ;  /* 0x0000c500ff490b82 */ /* 0x000ef00000000800 */
[----:B--2---:R-:W2:Y:S08]  /*4800*/  @P0 LDC R70, c[0x0][0x2f8] ;  /* 0x0000be00ff460b82 */ /* 0x004eb00000000800 */
[----:B------:R-:W2:Y:S01]  /*4810*/  @P0 LDC R71, c[0x0][0x2fc] ;  /* 0x0000bf00ff470b82 */ /* 0x000ea20000000800 */
[----:B-1----:R-:W-:Y:S05]  /*4820*/  @!P1 BRA `(.L_x_12) ;  /* 0x0000000000289947 */ /* 0x002fea0003800000 */
[----:B------:R-:W-:-:S13]  /*4830*/  ISETP.GT.AND P1, PT, R127, RZ, PT ;  /* 0x000000ff7f00720c */ /* 0x000fda0003f24270 */
.L_x_14:
[----:B------:R-:W-:Y:S05]  /*4840*/  YIELD ;  /* 0x0000000000007946 */ /* 0x000fea0003800000 */
[----:B-1---5:R-:W-:Y:S05]  /*4850*/  @P1 BRA `(.L_x_13) ;  /* 0x0000000000081947 */ /* 0x022fea0003800000 */
[----:B------:R1:W4:Y:S04]  /*4860*/  LDG.E.STRONG.GPU R78, desc[UR16][R110.64] ;  /* 0x000000106e4e7981 */ /* 0x000328000c1ef900 */
[----:B----4-:R-:W-:Y:S01]  /*4870*/  CCTL.IVALL ;  /* 0x00000000ff00798f */ /* 0x010fe20002000000 */
.L_x_13:
[----:B------:R-:W-:Y:S01]  /*4880*/  ISETP.NE.AND P0, PT, R78, R79, PT ;  /* 0x0000004f4e00720c */ /* 0x000fe20003f05270 */
[----:B------:R-:W-:-:S12]  /*4890*/  WARPSYNC.ALL ;  /* 0x0000000000007948 */ /* 0x000fd80003800000 */
[----:B------:R-:W-:Y:S06]  /*48a0*/  BAR.RED.AND.DEFER_BLOCKING 0x0, P0 ;  /* 0x0000000000007b1d */ /* 0x000fec0000014400 */
[----:B------:R-:W4:Y:S02]  /*48b0*/  B2R.RESULT RZ, P0 ;  /* 0x0000000000ff731c */ /* 0x000f240000004000 */
[----:B----4-:R-:W-:Y:S05]  /*48c0*/  @P0 BRA `(.L_x_14) ;  /* 0xfffffffc00dc0947 */ /* 0x010fea000383ffff */
.L_x_12:
[----:B------:R-:W-:Y:S05]  /*48d0*/  WARPSYNC.ALL ;  /* 0x0000000000007948 */ /* 0x000fea0003800000 */
[----:B------:R-:W-:Y:S06]  /*48e0*/  BAR.SYNC.DEFER_BLOCKING 0x0 ;  /* 0x0000000000007b1d */ /* 0x000fec0000010000 */
[----:B------:R-:W-:Y:S01]  /*48f0*/  @!PT LDS RZ, [RZ] ;  /* 0x00000000fffff984 */ /* 0x000fe20000000800 */
[----:B------:R-:W-:Y:S01]  /*4900*/  @!PT LDS RZ, [RZ] ;  /* 0x00000000fffff984 */ /* 0x000fe20000000800 */
[----:B------:R-:W-:Y:S01]  /*4910*/  @!PT LDS RZ, [RZ] ;  /* 0x00000000fffff984 */ /* 0x000fe20000000800 */
[----:B------:R-:W-:Y:S01]  /*4920*/  @!PT LDS RZ, [RZ] ;  /* 0x00000000fffff984 */ /* 0x000fe20000000800 */
[----:B------:R-:W-:Y:S06]  /*4930*/  MEMBAR.SC.GPU ;  /* 0x0000000000007992 */ /* 0x000fec0000002000 */
[----:B------:R-:W-:-:S00]  /*4940*/  ERRBAR ;  /* 0x00000000000079ab */ /* 0x000fc00000000000 */
[----:B------:R-:W-:Y:S06]  /*4950*/  CGAERRBAR ;  /* 0x00000000000075ab */ /* 0x000fec0000000000 */
[----:B------:R-:W-:Y:S01]  /*4960*/  CCTL.IVALL ;  /* 0x00000000ff00798f */ /* 0x000fe20002000000 */
.L_x_11:
[----:B------:R-:W4:Y:S01]  /*4970*/  S2UR UR8, SR_CgaCtaId ;  /* 0x00000000000879c3 */ /* 0x000f220000008800 */
[----:B------:R-:W-:Y:S01]  /*4980*/  DSETP.NEU.AND P0, PT, R112, RZ, PT ;  /* 0x000000ff7000722a */ /* 0x000fe20003f0d000 */
[----:B------:R-:W-:Y:S01]  /*4990*/  UMOV UR4, 0x400 ;  /* 0x0000040000047882 */ /* 0x000fe20000000000 */
[----:B------:R-:W-:Y:S01]  /*49a0*/  BSSY B2, `(.L_x_15) ;  /* 0x00015bc000027945 */ /* 0x000fe20003800000 */
[----:B----4-:R-:W-:-:S11]  /*49b0*/  ULEA UR8, UR8, UR4, 0x18 ;  /* 0x0000000408087291 */ /* 0x010fd6000f8ec03f */
[----:B------:R-:W-:Y:S05]  /*49c0*/  @!P0 BRA `(.L_x_16) ;  /* 0x000000e000f08947 */ /* 0x000fea0003800000 */
[----:B------:R-:W-:Y:S01]  /*49d0*/  ISETP.LT.AND P2, PT, R130, UR14, PT ;  /* 0x0000000e82007c0c */ /* 0x000fe2000bf41270 */
[----:B------:R-:W-:-:S12]  /*49e0*/  BSSY B1, `(.L_x_17) ;  /* 0x00001ba000017945 */ /* 0x000fd80003800000 */
[----:B------:R-:W-:Y:S05]  /*49f0*/  @!P2 BRA `(.L_x_18) ;  /* 0x00000018001ca947 */ /* 0x000fea0003800000 */
[----:B------:R-:W-:Y:S01]  /*4a00*/  IADD3 R76, P0, -R2, R92, RZ ;  /* 0x0000005c024c7210 */ /* 0x000fe20007f1e1ff */
[----:B------:R-:W-:Y:S04]  /*4a10*/  BSSY B0, `(.L_x_19) ;  /* 0x0000028000007945 */ /* 0x000fe80003800000 */
[----:B------:R-:W-:-:S05]  /*4a20*/  IMAD.X R77, R91, 0x1, ~R3, P0 ;  /* 0x000000015b4d7824 */ /* 0x000fca00000e0e03 */
[----:B------:R-:W-:-:S04]  /*4a30*/  LOP3.LUT R74, R77, R0, RZ, 0xfc, !PT ;  /* 0x000000004d4a7212 */ /* 0x000fc800078efcff */
[----:B------:R-:W-:-:S13]  /*4a40*/  ISETP.NE.U32.AND P0, PT, R74, RZ, PT ;  /* 0x000000ff4a00720c */ /* 0x000fda0003f05070 */
[----:B------:R-:W-:Y:S05]  /*4a50*/  @!P0 BRA `(.L_x_20) ;  /* 0x0000000000388947 */ /* 0x000fea0003800000 */
[----:B------:R-:W-:Y:S01]  /*4a60*/  IMAD.MOV.U32 R98, RZ, RZ, R76 ;  /* 0x000000ffff627224 */ /* 0x000fe200078e004c */
[----:B------:R-:W-:Y:S01]  /*4a70*/  MOV R103, R90 ;  /* 0x0000005a00677202 */ /* 0x000fe20000000f00 */
[----:B------:R-:W-:Y:S01]  /*4a80*/  IMAD.MOV.U32 R97, RZ, RZ, R77 ;  /* 0x000000ffff617224 */ /* 0x000fe200078e004d */
[----:B------:R-:W-:Y:S02]  /*4a90*/  MOV R106, R0 ;  /* 0x00000000006a7202 */ /* 0x000fe40000000f00 */
[----:B------:R-:W-:Y:S02]  /*4aa0*/  MOV R104, 0x4ac0 ;  /* 0x00004ac000687802 */ /* 0x000fe40000000f00 */
[----:B-123-5:R-:W-:Y:S05]  /*4ab0*/  CALL.REL.NOINC `($__internal_0_$__cuda_sm20_div_u64) ;  /* 0x0000015800f47944 */ /* 0x02efea0003c00000 */
[----:B------:R-:W-:-:S04]  /*4ac0*/  IADD3 R75, P0, RZ, -R99, RZ ;  /* 0x80000063ff4b7210 */ /* 0x000fc80007f1e0ff */
[----:B------:R-:W-:-:S05]  /*4ad0*/  IADD3.X R79, RZ, ~R98, RZ, P0, !PT ;  /* 0x80000062ff4f7210 */ /* 0x000fca00007fe4ff */
[----:B------:R-:W-:Y:S02]  /*4ae0*/  IMAD R74, R79, R90, RZ ;  /* 0x0000005a4f4a7224 */ /* 0x000fe400078e02ff */
[----:B------:R-:W-:-:S04]  /*4af0*/  IMAD.WIDE.U32 R78, R90, R75, R76 ;  /* 0x0000004b5a4e7225 */ /* 0x000fc800078e004c */
[----:B------:R-:W-:Y:S01]  /*4b00*/  IMAD R74, R0, R75, R74 ;  /* 0x0000004b004a7224 */ /* 0x000fe200078e024a */
[----:B------:R-:W-:-:S04]  /*4b10*/  MOV R75, R99 ;  /* 0x00000063004b7202 */ /* 0x000fc80000000f00 */
[----:B------:R-:W-:Y:S01]  /*4b20*/  IADD3 R79, R79, R74, RZ ;  /* 0x0000004a4f4f7210 */ /* 0x000fe20007ffe0ff */
[----:B------:R-:W-:Y:S05]  /*4b30*/  BRA `(.L_x_21) ;  /* 0x0000000000547947 */ /* 0x000fea0003800000 */
.L_x_20:
[----:B------:R-:W4:Y:S01]  /*4b40*/  I2F.U32.RP R80, R90 ;  /* 0x0000005a00507306 */ /* 0x000f220000209000 */
[----:B------:R-:W-:-:S07]  /*4b50*/  ISETP.NE.U32.AND P0, PT, R90, RZ, PT ;  /* 0x000000ff5a00720c */ /* 0x000fce0003f05070 */
[----:B----4-:R-:W4:Y:S02]  /*4b60*/  MUFU.RCP R78, R80 ;  /* 0x00000050004e7308 */ /* 0x010f240000001000 */
[----:B----4-:R-:W-:-:S06]  /*4b70*/  IADD3 R78, R78, 0xffffffe, RZ ;  /* 0x0ffffffe4e4e7810 */ /* 0x010fcc0007ffe0ff */
[----:B------:R-:W4:Y:S02]  /*4b80*/  F2I.FTZ.U32.TRUNC.NTZ R79, R78 ;  /* 0x0000004e004f7305 */ /* 0x000f24000021f000 */
[----:B----4-:R-:W-:Y:S01]  /*4b90*/  IADD3 R74, RZ, -R79, RZ ;  /* 0x8000004fff4a7210 */ /* 0x010fe20007ffe0ff */
[----:B------:R-:W-:-:S04]  /*4ba0*/  IMAD.MOV.U32 R78, RZ, RZ, RZ ;  /* 0x000000ffff4e7224 */ /* 0x000fc800078e00ff */
[----:B------:R-:W-:-:S04]  /*4bb0*/  IMAD R74, R74, R90, RZ ;  /* 0x0000005a4a4a7224 */ /* 0x000fc800078e02ff */
[----:B------:R-:W-:-:S06]  /*4bc0*/  IMAD.HI.U32 R75, R79, R74, R78 ;  /* 0x0000004a4f4b7227 */ /* 0x000fcc00078e004e */
[----:B------:R-:W-:-:S05]  /*4bd0*/  IMAD.HI.U32 R75, R75, R76, RZ ;  /* 0x0000004c4b4b7227 */ /* 0x000fca00078e00ff */
[----:B------:R-:W-:-:S05]  /*4be0*/  IADD3 R79, -R75, RZ, RZ ;  /* 0x000000ff4b4f7210 */ /* 0x000fca0007ffe1ff */
[----:B------:R-:W-:-:S05]  /*4bf0*/  IMAD R79, R90, R79, R76 ;  /* 0x0000004f5a4f7224 */ /* 0x000fca00078e024c */
[----:B------:R-:W-:-:S13]  /*4c00*/  ISETP.GE.U32.AND P3, PT, R79, R90, PT ;  /* 0x0000005a4f00720c */ /* 0x000fda0003f66070 */
[----:B------:R-:W-:Y:S01]  /*4c10*/  @P3 IMAD.IADD R79, R79, 0x1, -R90 ;  /* 0x000000014f4f3824 */ /* 0x000fe200078e0a5a */
[----:B------:R-:W-:-:S04]  /*4c20*/  @P3 IADD3 R75, R75, 0x1, RZ ;  /* 0x000000014b4b3810 */ /* 0x000fc80007ffe0ff */
[----:B------:R-:W-:Y:S01]  /*4c30*/  ISETP.GE.U32.AND P1, PT, R79, R90, PT ;  /* 0x0000005a4f00720c */ /* 0x000fe20003f26070 */
[----:B------:R-:W-:-:S12]  /*4c40*/  IMAD.MOV.U32 R79, RZ, RZ, RZ ;  /* 0x000000ffff4f7224 */ /* 0x000fd800078e00ff */
[----:B------:R-:W-:Y:S01]  /*4c50*/  @P1 VIADD R75, R75, 0x1 ;  /* 0x000000014b4b1836 */ /* 0x000fe20000000000 */
[----:B------:R-:W-:-:S04]  /*4c60*/  @!P0 LOP3.LUT R75, RZ, R90, RZ, 0x33, !PT ;  /* 0x0000005aff4b8212 */ /* 0x000fc800078e33ff */
[----:B------:R-:W-:-:S05]  /*4c70*/  IADD3 R81, -R75, RZ, RZ ;  /* 0x000000ff4b517210 */ /* 0x000fca0007ffe1ff */
[----:B------:R-:W-:Y:S02]  /*4c80*/  IMAD R78, R90, R81, R76 ;  /* 0x000000515a4e7224 */ /* 0x000fe400078e024c */
.L_x_21:
[----:B------:R-:W-:Y:S05]  /*4c90*/  BSYNC B0 ;  /* 0x0000000000007941 */ /* 0x000fea0003800000 */
.L_x_19:
[----:B------:R-:W-:Y:S01]  /*4ca0*/  ULDC.64 UR4, c[0x0][0x210] ;  /* 0x0000840000047ab9 */ /* 0x000fe20000000a00 */
[--C-:B------:R-:W-:Y:S02]  /*4cb0*/  SHF.R.U64 R78, R78, 0x3, R79.reuse ;  /* 0x000000034e4e7819 */ /* 0x100fe4000000124f */
[----:B------:R-:W-:Y:S02]  /*4cc0*/  CS2R R88, SRZ ;  /* 0x0000000000587805 */ /* 0x000fe4000001ff00 */
[----:B------:R-:W-:Y:S02]  /*4cd0*/  ISETP.GE.AND P1, PT, R94, UR5, PT ;  /* 0x000000055e007c0c */ /* 0x000fe4000bf26270 */
[----:B------:R-:W-:Y:S02]  /*4ce0*/  SHF.R.U32.HI R79, RZ, 0x3, R79 ;  /* 0x00000003ff4f7819 */ /* 0x000fe4000001164f */
[----:B------:R-:W-:Y:S02]  /*4cf0*/  ISETP.LE.U32.AND P0, PT, R75, R78, PT ;  /* 0x0000004e4b00720c */ /* 0x000fe40003f03070 */
[----:B------:R-:W-:-:S02]  /*4d00*/  ISETP.LT.AND P3, PT, R96, UR4, !P1 ;  /* 0x0000000460007c0c */ /* 0x000fc4000cf61270 */
[----:B------:R-:W-:-:S04]  /*4d10*/  SHF.R.S32.HI R74, RZ, 0x1f, R75 ;  /* 0x0000001fff4a7819 */ /* 0x000fc8000001144b */
[----:B------:R-:W-:-:S13]  /*4d20*/  ISETP.LE.U32.AND.EX P0, PT, R74, R79, P3, P0 ;  /* 0x0000004f4a00720c */ /* 0x000fda0001f03100 */
[----:B------:R-:W-:Y:S02]  /*4d30*/  @P0 IMAD.MOV.U32 R78, RZ, RZ, R92 ;  /* 0x000000ffff4e0224 */ /* 0x000fe400078e005c */
[----:B------:R-:W-:-:S05]  /*4d40*/  @P0 IMAD.MOV.U32 R79, RZ, RZ, R91 ;  /* 0x000000ffff4f0224 */ /* 0x000fca00078e005b */
[----:B------:R1:W4:Y:S01]  /*4d50*/  @P0 LDG.E.LTC128B.64 R88, desc[UR16][R78.64] ;  /* 0x000000104e580981 */ /* 0x000322000c1e1b20 */
[----:B------:R-:W-:Y:S01]  /*4d60*/  IADD3 R103, P0, R76, 0x100, RZ ;  /* 0x000001004c677810 */ /* 0x000fe20007f1e0ff */
[----:B------:R-:W-:Y:S04]  /*4d70*/  BSSY B0, `(.L_x_22) ;  /* 0x000001d000007945 */ /* 0x000fe80003800000 */
[----:B------:R-:W-:-:S05]  /*4d80*/  IMAD.X R101, RZ, RZ, R77, P0 ;  /* 0x000000ffff657224 */ /* 0x000fca00000e064d */
[----:B------:R-:W-:-:S04]  /*4d90*/  LOP3.LUT R76, R101, R0, RZ, 0xfc, !PT ;  /* 0x00000000654c7212 */ /* 0x000fc800078efcff */
[----:B------:R-:W-:-:S13]  /*4da0*/  ISETP.NE.U32.AND P0, PT, R76, RZ, PT ;  /* 0x000000ff4c00720c */ /* 0x000fda0003f05070 */
[----:B-1----:R-:W-:Y:S05]  /*4db0*/  @!P0 BRA `(.L_x_23) ;  /* 0x0000000000148947 */ /* 0x002fea0003800000 */
[----:B------:R-:W-:Y:S01]  /*4dc0*/  IMAD.MOV.U32 R102, RZ, RZ, R90 ;  /* 0x000000ffff667224 */ /* 0x000fe200078e005a */
[----:B------:R-:W-:Y:S02]  /*4dd0*/  MOV R99, R0 ;  /* 0x0000000000637202 */ /* 0x000fe40000000f00 */
[----:B------:R-:W-:Y:S02]  /*4de0*/  MOV R100, 0x4e00 ;  /* 0x00004e0000647802 */ /* 0x000fe40000000f00 */
[----:B--2345:R-:W-:Y:S05]  /*4df0*/  CALL.REL.NOINC `($__internal_1_$__cuda_sm20_rem_u64) ;  /* 0x0000015c00387944 */ /* 0x03cfea0003c00000 */
[----:B------:R-:W-:Y:S05]  /*4e00*/  BRA `(.L_x_24) ;  /* 0x00000000004c7947 */ /* 0x000fea0003800000 */
.L_x_23:
[----:B------:R-:W1:Y:S01]  /*4e10*/  I2F.U32.RP R78, R90 ;  /* 0x0000005a004e7306 */ /* 0x000e620000209000 */
[----:B------:R-:W-:Y:S02]  /*4e20*/  MOV R80, RZ ;  /* 0x000000ff00507202 */ /* 0x000fe40000000f00 */
[----:B------:R-:W-:-:S05]  /*4e30*/  MOV R105, RZ ;  /* 0x000000ff00697202 */ /* 0x000fca0000000f00 */
[----:B-1----:R-:W1:Y:S02]  /*4e40*/  MUFU.RCP R77, R78 ;  /* 0x0000004e004d7308 */ /* 0x002e640000001000 */
[----:B-1----:R-:W-:-:S06]  /*4e50*/  VIADD R77, R77, 0xffffffe ;  /* 0x0ffffffe4d4d7836 */ /* 0x002fcc0000000000 */
[----:B------:R-:W1:Y:S02]  /*4e60*/  F2I.FTZ.U32.TRUNC.NTZ R81, R77 ;  /* 0x0000004d00517305 */ /* 0x000e64000021f000 */
[----:B-1----:R-:W-:-:S04]  /*4e70*/  IMAD.MOV R76, RZ, RZ, -R81 ;  /* 0x000000ffff4c7224 */ /* 0x002fc800078e0a51 */
[----:B------:R-:W-:-:S04]  /*4e80*/  IMAD R76, R76, R90, RZ ;  /* 0x0000005a4c4c7224 */ /* 0x000fc800078e02ff */
[----:B------:R-:W-:-:S06]  /*4e90*/  IMAD.HI.U32 R76, R81, R76, R80 ;  /* 0x0000004c514c7227 */ /* 0x000fcc00078e0050 */
[----:B------:R-:W-:-:S04]  /*4ea0*/  IMAD.HI.U32 R76, R76, R103, RZ ;  /* 0x000000674c4c7227 */ /* 0x000fc800078e00ff */
[----:B------:R-:W-:-:S04]  /*4eb0*/  IMAD.MOV R76, RZ, RZ, -R76 ;  /* 0x000000ffff4c7224 */ /* 0x000fc800078e0a4c */
[----:B------:R-:W-:-:S05]  /*4ec0*/  IMAD R103, R90, R76, R103 ;  /* 0x0000004c5a677224 */ /* 0x000fca00078e0267 */
[----:B------:R-:W-:-:S13]  /*4ed0*/  ISETP.GE.U32.AND P0, PT, R103, R90, PT ;  /* 0x0000005a6700720c */ /* 0x000fda0003f06070 */
[-C--:B------:R-:W-:Y:S02]  /*4ee0*/  @P0 IADD3 R103, R103, -R90.reuse, RZ ;  /* 0x8000005a67670210 */ /* 0x080fe40007ffe0ff */
[----:B------:R-:W-:Y:S02]  /*4ef0*/  ISETP.NE.U32.AND P0, PT, R90, RZ, PT ;  /* 0x000000ff5a00720c */ /* 0x000fe40003f05070 */
[----:B------:R-:W-:-:S13]  /*4f00*/  ISETP.GE.U32.AND P3, PT, R103, R90, PT ;  /* 0x0000005a6700720c */ /* 0x000fda0003f66070 */
[----:B------:R-:W-:Y:S01]  /*4f10*/  @P3 IMAD.IADD R103, R103, 0x1, -R90 ;  /* 0x0000000167673824 */ /* 0x000fe200078e0a5a */
[----:B------:R-:W-:-:S04]  /*4f20*/  @!P0 LOP3.LUT R103, RZ, R90, RZ, 0x33, !PT ;  /* 0x0000005aff678212 */ /* 0x000fc800078e33ff */
[----:B------:R-:W-:Y:S02]  /*4f30*/  MOV R104, R103 ;  /* 0x0000006700687202 */ /* 0x000fe40000000f00 */
.L_x_24:
[----:B------:R-:W-:Y:S05]  /*4f40*/  BSYNC B0 ;  /* 0x0000000000007941 */ /* 0x000fea0003800000 */
.L_x_22:
[----:B------:R-:W-:Y:S01]  /*4f50*/  VIADD R77, R94, 0x20 ;  /* 0x000000205e4d7836 */ /* 0x000fe20000000000 */
[----:B------:R-:W-:Y:S01]  /*4f60*/  ULDC.64 UR4, c[0x0][0x210] ;  /* 0x0000840000047ab9 */ /* 0x000fe20000000a00 */
[--C-:B------:R-:W-:Y:S02]  /*4f70*/  SHF.R.U64 R76, R104, 0x3, R105.reuse ;  /* 0x00000003684c7819 */ /* 0x100fe40000001269 */
[----:B------:R-:W-:Y:S02]  /*4f80*/  CS2R R86, SRZ ;  /* 0x0000000000567805 */ /* 0x000fe4000001ff00 */
[----:B------:R-:W-:Y:S02]  /*4f90*/  ISETP.GE.AND P0, PT, R77, UR5, PT ;  /* 0x000000054d007c0c */ /* 0x000fe4000bf06270 */
[----:B------:R-:W-:Y:S02]  /*4fa0*/  SHF.R.U32.HI R77, RZ, 0x3, R105 ;  /* 0x00000003ff4d7819 */ /* 0x000fe40000011669 */
[----:B------:R-:W-:-:S02]  /*4fb0*/  ISETP.LE.U32.AND P3, PT, R75, R76, PT ;  /* 0x0000004c4b00720c */ /* 0x000fc40003f63070 */
[----:B------:R-:W-:-:S04]  /*4fc0*/  ISETP.LT.AND P4, PT, R96, UR4, !P0 ;  /* 0x0000000460007c0c */ /* 0x000fc8000c781270 */
[----:B------:R-:W-:-:S13]  /*4fd0*/  ISETP.LE.U32.AND.EX P3, PT, R74, R77, P4, P3 ;  /* 0x0000004d4a00720c */ /* 0x000fda0002763130 */
[----:B------:R-:W-:Y:S02]  /*4fe0*/  @P3 IMAD.MOV.U32 R78, RZ, RZ, R92 ;  /* 0x000000ffff4e3224 */ /* 0x000fe400078e005c */
[----:B------:R-:W-:-:S05]  /*4ff0*/  @P3 IMAD.MOV.U32 R79, RZ, RZ, R91 ;  /* 0x000000ffff4f3224 */ /* 0x000fca00078e005b */
[----:B------:R1:W4:Y:S01]  /*5000*/  @P3 LDG.E.LTC128B.64 R86, desc[UR16][R78.64+0x100] ;  /* 0x000100104e563981 */ /* 0x000322000c1e1b20 */
[----:B--2---:R-:W-:Y:S01]  /*5010*/  IADD3 R74, P3, R70, R92, RZ ;  /* 0x0000005c464a7210 */ /* 0x004fe20007f7e0ff */
[----:B------:R-:W-:Y:S04]  /*5020*/  BSSY B0, `(.L_x_25) ;  /* 0x000002b000007945 */ /* 0x000fe80003800000 */
[----:B------:R-:W-:Y:S01]  /*5030*/  IMAD.X R75, R71, 0x1, R91, P3 ;  /* 0x00000001474b7824 */ /* 0x000fe200018e065b */
[----:B------:R-:W-:-:S05]  /*5040*/  IADD3 R80, P3, -R2, R74, RZ ;  /* 0x0000004a02507210 */ /* 0x000fca0007f7e1ff */
[----:B------:R-:W-:-:S05]  /*5050*/  IMAD.X R81, R75, 0x1, ~R3, P3 ;  /* 0x000000014b517824 */ /* 0x000fca00018e0e03 */
[----:B------:R-:W-:-:S04]  /*5060*/  LOP3.LUT R76, R81, R0, RZ, 0xfc, !PT ;  /* 0x00000000514c7212 */ /* 0x000fc800078efcff */
[----:B------:R-:W-:-:S13]  /*5070*/  ISETP.NE.U32.AND P3, PT, R76, RZ, PT ;  /* 0x000000ff4c00720c */ /* 0x000fda0003f65070 */
[----:B-1----:R-:W-:Y:S05]  /*5080*/  @!P3 BRA `(.L_x_26) ;  /* 0x00000000003cb947 */ /* 0x002fea0003800000 */
[----:B------:R-:W-:Y:S01]  /*5090*/  IMAD.MOV.U32 R98, RZ, RZ, R80 ;  /* 0x000000ffff627224 */ /* 0x000fe200078e0050 */
[----:B------:R-:W-:Y:S01]  /*50a0*/  MOV R103, R90 ;  /* 0x0000005a00677202 */ /* 0x000fe20000000f00 */
[----:B------:R-:W-:Y:S01]  /*50b0*/  IMAD.MOV.U32 R97, RZ, RZ, R81 ;  /* 0x000000ffff617224 */ /* 0x000fe200078e0051 */
[----:B------:R-:W-:Y:S02]  /*50c0*/  MOV R106, R0 ;  /* 0x00000000006a7202 */ /* 0x000fe40000000f00 */
[----:B------:R-:W-:Y:S02]  /*50d0*/  MOV R104, 0x50f0 ;  /* 0x000050f000687802 */ /* 0x000fe40000000f00 */
[----:B---345:R-:W-:Y:S05]  /*50e0*/  CALL.REL.NOINC `($__internal_0_$__cuda_sm20_div_u64) ;  /* 0x0000015400687944 */ /* 0x038fea0003c00000 */
[-C--:B------:R-:W-:Y:S02]  /*50f0*/  IADD3 R77, P3, RZ, -R99.reuse, RZ ;  /* 0x80000063ff4d7210 */ /* 0x080fe40007f7e0ff */
[----:B------:R-:W-:Y:S02]  /*5100*/  MOV R78, R99 ;  /* 0x00000063004e7202 */ /* 0x000fe40000000f00 */
[----:B------:R-:W-:Y:S01]  /*5110*/  IADD3.X R79, RZ, ~R98, RZ, P3, !PT ;  /* 0x80000062ff4f7210 */ /* 0x000fe20001ffe4ff */
[----:B------:R-:W-:-:S04]  /*5120*/  IMAD.WIDE.U32 R82, R90, R77, R80 ;  /* 0x0000004d5a527225 */ /* 0x000fc800078e0050 */
[----:B------:R-:W-:-:S04]  /*5130*/  IMAD R76, R79, R90, RZ ;  /* 0x0000005a4f4c7224 */ /* 0x000fc800078e02ff */
[----:B------:R-:W-:Y:S01]  /*5140*/  IMAD R76, R0, R77, R76 ;  /* 0x0000004d004c7224 */ /* 0x000fe200078e024c */
[----:B------:R-:W-:-:S04]  /*5150*/  MOV R77, R82 ;  /* 0x00000052004d7202 */ /* 0x000fc80000000f00 */
[----:B------:R-:W-:Y:S01]  /*5160*/  IADD3 R76, R76, R83, RZ ;  /* 0x000000534c4c7210 */ /* 0x000fe20007ffe0ff */
[----:B------:R-:W-:Y:S05]  /*5170*/  BRA `(.L_x_27) ;  /* 0x0000000000547947 */ /* 0x000fea0003800000 */
.L_x_26:
[----:B------:R-:W1:Y:S01]  /*5180*/  I2F.U32.RP R82, R90 ;  /* 0x0000005a00527306 */ /* 0x000e620000209000 */
[----:B------:R-:W-:Y:S01]  /*5190*/  IMAD.MOV.U32 R78, RZ, RZ, RZ ;  /* 0x000000ffff4e7224 */ /* 0x000fe200078e00ff */
[----:B------:R-:W-:-:S06]  /*51a0*/  ISETP.NE.U32.AND P3, PT, R90, RZ, PT ;  /* 0x000000ff5a00720c */ /* 0x000fcc0003f65070 */
[----:B-1----:R-:W1:Y:S02]  /*51b0*/  MUFU.RCP R79, R82 ;  /* 0x00000052004f7308 */ /* 0x002e640000001000 */
[----:B-1----:R-:W-:-:S06]  /*51c0*/  IADD3 R79, R79, 0xffffffe, RZ ;  /* 0x0ffffffe4f4f7810 */ /* 0x002fcc0007ffe0ff */
[----:B------:R-:W1:Y:S02]  /*51d0*/  F2I.FTZ.U32.TRUNC.NTZ R79, R79 ;  /* 0x0000004f004f7305 */ /* 0x000e64000021f000 */
[----:B-1----:R-:W-:-:S05]  /*51e0*/  IADD3 R76, RZ, -R79, RZ ;  /* 0x8000004fff4c7210 */ /* 0x002fca0007ffe0ff */
[----:B------:R-:W-:-:S04]  /*51f0*/  IMAD R76, R76, R90, RZ ;  /* 0x0000005a4c4c7224 */ /* 0x000fc800078e02ff */
[----:B------:R-:W-:-:S04]  /*5200*/  IMAD.HI.U32 R77, R79, R76, R78 ;  /* 0x0000004c4f4d7227 */ /* 0x000fc800078e004e */
[----:B------:R-:W-:Y:S02]  /*5210*/  IMAD.MOV.U32 R76, RZ, RZ, RZ ;  /* 0x000000ffff4c7224 */ /* 0x000fe400078e00ff */
[----:B------:R-:W-:-:S05]  /*5220*/  IMAD.HI.U32 R78, R77, R80, RZ ;  /* 0x000000504d4e7227 */ /* 0x000fca00078e00ff */
[----:B------:R-:W-:-:S05]  /*5230*/  IADD3 R77, -R78, RZ, RZ ;  /* 0x000000ff4e4d7210 */ /* 0x000fca0007ffe1ff */
[----:B------:R-:W-:-:S05]  /*5240*/  IMAD R77, R90, R77, R80 ;  /* 0x0000004d5a4d7224 */ /* 0x000fca00078e0250 */
[----:B------:R-:W-:-:S13]  /*5250*/  ISETP.GE.U32.AND P5, PT, R77, R90, PT ;  /* 0x0000005a4d00720c */ /* 0x000fda0003fa6070 */
[----:B------:R-:W-:Y:S01]  /*5260*/  @P5 IMAD.IADD R77, R77, 0x1, -R90 ;  /* 0x000000014d4d5824 */ /* 0x000fe200078e0a5a */
[----:B------:R-:W-:-:S04]  /*5270*/  @P5 IADD3 R78, R78, 0x1, RZ ;  /* 0x000000014e4e5810 */ /* 0x000fc80007ffe0ff */
[----:B------:R-:W-:-:S13]  /*5280*/  ISETP.GE.U32.AND P4, PT, R77, R90, PT ;  /* 0x0000005a4d00720c */ /* 0x000fda0003f86070 */
[----:B------:R-:W-:Y:S01]  /*5290*/  @P4 VIADD R78, R78, 0x1 ;  /* 0x000000014e4e4836 */ /* 0x000fe20000000000 */
[----:B------:R-:W-:-:S04]  /*52a0*/  @!P3 LOP3.LUT R78, RZ, R90, RZ, 0x33, !PT ;  /* 0x0000005aff4eb212 */ /* 0x000fc800078e33ff */
[----:B------:R-:W-:-:S05]  /*52b0*/  IADD3 R77, -R78, RZ, RZ ;  /* 0x000000ff4e4d7210 */ /* 0x000fca0007ffe1ff */
[----:B------:R-:W-:Y:S02]  /*52c0*/  IMAD R77, R90, R77, R80 ;  /* 0x0000004d5a4d7224 */ /* 0x000fe400078e0250 */
.L_x_27:
[----:B------:R-:W-:Y:S05]  /*52d0*/  BSYNC B0 ;  /* 0x0000000000007941 */ /* 0x000fea0003800000 */
.L_x_25:
[--C-:B------:R-:W-:Y:S01]  /*52e0*/  SHF.R.U64 R79, R77, 0x3, R76.reuse ;  /* 0x000000034d4f7819 */ /* 0x100fe2000000124c */
[----:B------:R-:W-:Y:S01]  /*52f0*/  VIADD R77, R96, 0x1 ;  /* 0x00000001604d7836 */ /* 0x000fe20000000000 */
[----:B------:R-:W-:Y:S01]  /*5300*/  ULDC UR4, c[0x0][0x210] ;  /* 0x0000840000047ab9 */ /* 0x000fe20000000800 */
[----:B------:R-:W-:Y:S02]  /*5310*/  CS2R R84, SRZ ;  /* 0x0000000000547805 */ /* 0x000fe4000001ff00 */
[----:B------:R-:W-:Y:S02]  /*5320*/  ISETP.LE.U32.AND P3, PT, R78, R79, PT ;  /* 0x0000004f4e00720c */ /* 0x000fe40003f63070 */
[----:B------:R-:W-:Y:S02]  /*5330*/  SHF.R.U32.HI R79, RZ, 0x3, R76 ;  /* 0x00000003ff4f7819 */ /* 0x000fe4000001164c */
[----:B------:R-:W-:Y:S02]  /*5340*/  SHF.R.S32.HI R76, RZ, 0x1f, R78 ;  /* 0x0000001fff4c7819 */ /* 0x000fe4000001144e */
[----:B------:R-:W-:-:S04]  /*5350*/  ISETP.LT.AND P4, PT, R77, UR4, !P1 ;  /* 0x000000044d007c0c */ /* 0x000fc8000cf81270 */
[----:B------:R-:W-:-:S13]  /*5360*/  ISETP.LE.U32.AND.EX P3, PT, R76, R79, P4, P3 ;  /* 0x0000004f4c00720c */ /* 0x000fda0002763130 */
        /* <DEDUP_REMOVED lines=10> */
[----:B---345:R-:W-:Y:S05]  /*5410*/  CALL.REL.NOINC `($__internal_1_$__cuda_sm20_rem_u64) ;  /* 0x0000015400b07944 */ /* 0x038fea0003c00000 */
[----:B------:R-:W-:Y:S05]  /*5420*/  BRA `(.L_x_30) ;  /* 0x00000000004c7947 */ /* 0x000fea0003800000 */
.L_x_29:
        /* <DEDUP_REMOVED lines=19> */
.L_x_30:
[----:B------:R-:W-:Y:S05]  /*5560*/  BSYNC B0 ;  /* 0x0000000000007941 */ /* 0x000fea0003800000 */
.L_x_28:
[--C-:B------:R-:W-:Y:S01]  /*5570*/  SHF.R.U64 R81, R104, 0x3, R105.reuse ;  /* 0x0000000368517819 */ /* 0x100fe20000001269 */
[----:B------:R-:W-:Y:S01]  /*5580*/  ULDC UR4, c[0x0][0x210] ;  /* 0x0000840000047ab9 */ /* 0x000fe20000000800 */
[----:B------:R-:W-:Y:S02]  /*5590*/  SHF.R.U32.HI R79, RZ, 0x3, R105 ;  /* 0x00000003ff4f7819 */ /* 0x000fe40000011669 */
[----:B------:R-:W-:Y:S02]  /*55a0*/  CS2R R82, SRZ ;  /* 0x0000000000527805 */ /* 0x000fe4000001ff00 */
[----:B------:R-:W-:Y:S02]  /*55b0*/  ISETP.LE.U32.AND P3, PT, R78, R81, PT ;  /* 0x000000514e00720c */ /* 0x000fe40003f63070 */
[----:B------:R-:W-:-:S04]  /*55c0*/  ISETP.LT.AND P4, PT, R77, UR4, !P0 ;  /* 0x000000044d007c0c */ /* 0x000fc8000c781270 */
[----:B------:R-:W-:-:S13]  /*55d0*/  ISETP.LE.U32.AND.EX P3, PT, R76, R79, P4, P3 ;  /* 0x0000004f4c00720c */ /* 0x000fda0002763130 */
[----:B------:R-:W-:Y:S02]  /*55e0*/  @P3 IMAD.MOV.U32 R76, RZ, RZ, R74 ;  /* 0x000000ffff4c3224 */ /* 0x000fe400078e004a */
[----:B------:R-:W-:-:S05]  /*55f0*/  @P3 IMAD.MOV.U32 R77, RZ, RZ, R75 ;  /* 0x000000ffff4d3224 */ /* 0x000fca00078e004b */
[----:B------:R1:W4:Y:S01]  /*5600*/  @P3 LDG.E.LTC128B.64 R82, desc[UR16][R76.64+0x100] ;  /* 0x000100104c523981 */ /* 0x000322000c1e1b20 */
[C---:B------:R-:W-:Y:S01]  /*5610*/  LEA R78, P3, R70.reuse, R92, 0x1 ;  /* 0x0000005c464e7211 */ /* 0x040fe200078608ff */
[----:B------:R-:W-:Y:S03]  /*5620*/  BSSY B0, `(.L_x_31) ;  /* 0x000002b000007945 */ /* 0x000fe60003800000 */
[----:B------:R-:W-:Y:S02]  /*5630*/  LEA.HI.X R79, R70, R91, R71, 0x1, P3 ;  /* 0x0000005b464f7211 */ /* 0x000fe400018f0c47 */
        /* <DEDUP_REMOVED lines=20> */
.L_x_32:
        /* <DEDUP_REMOVED lines=21> */
.L_x_33:
[----:B------:R-:W-:Y:S05]  /*58d0*/  BSYNC B0 ;  /* 0x0000000000007941 */ /* 0x000fea0003800000 */
.L_x_31:
        /* <DEDUP_REMOVED lines=21> */
.L_x_35:
        /* <DEDUP_REMOVED lines=19> */
.L_x_36:
[----:B------:R-:W-:Y:S05]  /*5b60*/  BSYNC B0 ;  /* 0x0000000000007941 */ /* 0x000fea0003800000 */
.L_x_34:
[--C-:B------:R-:W-:Y:S01]  /*5b70*/  SHF.R.U64 R79, R104, 0x3, R105.reuse ;  /* 0x00000003684f7819 */ /* 0x100fe20000001269 */
[----:B------:R-:W-:Y:S01]  /*5b80*/  ULDC UR4, c[0x0][0x210] ;  /* 0x0000840000047ab9 */ /* 0x000fe20000000800 */
[----:B------:R-:W-:Y:S02]  /*5b90*/  SHF.R.U32.HI R77, RZ, 0x3, R105 ;  /* 0x00000003ff4d7819 */ /* 0x000fe40000011669 */
[----:B------:R-:W-:Y:S02]  /*5ba0*/  ISETP.LE.U32.AND P5, PT, R76, R79, PT ;  /* 0x0000004f4c00720c */ /* 0x000fe40003fa3070 */
[----:B------:R-:W-:Y:S02]  /*5bb0*/  CS2R R78, SRZ ;  /* 0x00000000004e7805 */ /* 0x000fe4000001ff00 */
[----:B------:R-:W-:-:S04]  /*5bc0*/  ISETP.LT.AND P3, PT, R75, UR4, !P0 ;  /* 0x000000044b007c0c */ /* 0x000fc8000c761270 */
[----:B------:R-:W-:Y:S02]  /*5bd0*/  ISETP.LE.U32.AND.EX P5, PT, R74, R77, P3, P5 ;  /* 0x0000004d4a00720c */ /* 0x000fe40001fa3150 */
[----:B------:R-:W-:-:S04]  /*5be0*/  IADD3 R122, P4, P3, R70, R92, R70 ;  /* 0x0000005c467a7210 */ /* 0x000fc80007b9e046 */
[----:B------:R-:W-:-:S07]  /*5bf0*/  IADD3.X R123, R71, R91, R71, P4, P3 ;  /* 0x0000005b477b7210 */ /* 0x000fce00027e6447 */
[----:B------:R1:W4:Y:S01]  /*5c00*/  @P5 LDG.E.LTC128B.64 R78, desc[UR16][R122.64+0x100] ;  /* 0x000100107a4e5981 */ /* 0x000322000c1e1b20 */
[----:B------:R-:W-:Y:S01]  /*5c10*/  IMAD.MOV.U32 R74, RZ, RZ, R92 ;  /* 0x000000ffff4a7224 */ /* 0x000fe200078e005c */
[----:B------:R-:W-:Y:S01]  /*5c20*/  BSSY B0, `(.L_x_37) ;  /* 0x000002e000007945 */ /* 0x000fe20003800000 */
[----:B------:R-:W-:Y:S02]  /*5c30*/  IMAD.MOV.U32 R75, RZ, RZ, R91 ;  /* 0x000000ffff4b7224 */ /* 0x000fe400078e005b */
[----:B------:R-:W-:Y:S02]  /*5c40*/  IMAD R133, R71, 0x3, RZ ;  /* 0x0000000347857824 */ /* 0x000fe400078e02ff */
[----:B------:R-:W-:-:S04]  /*5c50*/  IMAD.WIDE.U32 R130, R70, 0x3, R74 ;  /* 0x0000000346827825 */ /* 0x000fc800078e004a */
[----:B------:R-:W-:Y:S01]  /*5c60*/  IMAD.IADD R133, R131, 0x1, R133 ;  /* 0x0000000183857824 */ /* 0x000fe200078e0285 */
        /* <DEDUP_REMOVED lines=13> */
[----:B------:R-:W-:-:S05]  /*5d40*/  IADD3.X R77, RZ, ~R98, RZ, P3, !PT ;  /* 0x80000062ff4d7210 */ /* 0x000fca0001ffe4ff */
[----:B------:R-:W-:Y:S02]  /*5d50*/  IMAD R74, R77, R90, RZ ;  /* 0x0000005a4d4a7224 */ /* 0x000fe400078e02ff */
[----:B------:R-:W-:-:S04]  /*5d60*/  IMAD.WIDE.U32 R76, R90, R75, R134 ;  /* 0x0000004b5a4c7225 */ /* 0x000fc800078e0086 */
[----:B------:R-:W-:Y:S01]  /*5d70*/  IMAD R74, R0, R75, R74 ;  /* 0x0000004b004a7224 */ /* 0x000fe200078e024a */
[----:B------:R-:W-:-:S04]  /*5d80*/  MOV R75, R76 ;  /* 0x0000004c004b7202 */ /* 0x000fc80000000f00 */
[----:B------:R-:W-:Y:S01]  /*5d90*/  IADD3 R74, R74, R77, RZ ;  /* 0x0000004d4a4a7210 */ /* 0x000fe20007ffe0ff */
[----:B------:R-:W-:Y:S05]  /*5da0*/  BRA `(.L_x_39) ;  /* 0x0000000000547947 */ /* 0x000fea0003800000 */
.L_x_38:
        /* <DEDUP_REMOVED lines=21> */
.L_x_39:
[----:B------:R-:W-:Y:S05]  /*5f00*/  BSYNC B0 ;  /* 0x0000000000007941 */ /* 0x000fea0003800000 */
.L_x_37:
[--C-:B------:R-:W-:Y:S01]  /*5f10*/  SHF.R.U64 R77, R75, 0x3, R74.reuse ;  /* 0x000000034b4d7819 */ /* 0x100fe2000000124a */
[----:B------:R-:W-:Y:S01]  /*5f20*/  VIADD R75, R96, 0x3 ;  /* 0x00000003604b7836 */ /* 0x000fe20000000000 */
[----:B------:R-:W-:Y:S02]  /*5f30*/  ULDC UR4, c[0x0][0x210] ;  /* 0x0000840000047ab9 */ /* 0x000fe40000000800 */
[----:B------:R-:W-:Y:S02]  /*5f40*/  ISETP.LE.U32.AND P3, PT, R108, R77, PT ;  /* 0x0000004d6c00720c */ /* 0x000fe40003f63070 */
[----:B------:R-:W-:Y:S02]  /*5f50*/  SHF.R.U32.HI R77, RZ, 0x3, R74 ;  /* 0x00000003ff4d7819 */ /* 0x000fe4000001164a */
[----:B------:R-:W-:Y:S02]  /*5f60*/  SHF.R.S32.HI R74, RZ, 0x1f, R108 ;  /* 0x0000001fff4a7819 */ /* 0x000fe4000001146c */
[----:B------:R-:W-:-:S04]  /*5f70*/  ISETP.LT.AND P1, PT, R75, UR4, !P1 ;  /* 0x000000044b007c0c */ /* 0x000fc8000cf21270 */
[----:B------:R-:W-:Y:S02]  /*5f80*/  ISETP.LE.U32.AND.EX P1, PT, R74, R77, P1, P3 ;  /* 0x0000004d4a00720c */ /* 0x000fe40000f23130 */
[----:B------:R-:W-:-:S11]  /*5f90*/  CS2R R76, SRZ ;  /* 0x00000000004c7805 */ /* 0x000fd6000001ff00 */
        /* <DEDUP_REMOVED lines=13> */
.L_x_41:
        /* <DEDUP_REMOVED lines=19> */
.L_x_42:
[----:B------:R-:W-:Y:S05]  /*61a0*/  BSYNC B0 ;  /* 0x0000000000007941 */ /* 0x000fea0003800000 */
.L_x_40:
[--C-:B------:R-:W-:Y:S01]  /*61b0*/  SHF.R.U64 R99, R104, 0x3, R105.reuse ;  /* 0x0000000368637819 */ /* 0x100fe20000001269 */
[----:B------:R-:W-:Y:S01]  /*61c0*/  ULDC UR6, c[0x0][0x210] ;  /* 0x0000840000067ab9 */ /* 0x000fe20000000800 */
[----:B------:R-:W-:Y:S02]  /*61d0*/  SHF.R.U32.HI R97, RZ, 0x3, R105 ;  /* 0x00000003ff617819 */ /* 0x000fe40000011669 */
[----:B------:R-:W-:Y:S02]  /*61e0*/  ISETP.LE.U32.AND P1, PT, R108, R99, PT ;  /* 0x000000636c00720c */ /* 0x000fe40003f23070 */
[----:B------:R-:W-:Y:S02]  /*61f0*/  ISETP.LT.AND P5, PT, R75, UR6, !P0 ;  /* 0x000000064b007c0c */ /* 0x000fe4000c7a1270 */
[----:B------:R-:W-:Y:S02]  /*6200*/  IADD3 R98, P0, R122, R70, RZ ;  /* 0x000000467a627210 */ /* 0x000fe40007f1e0ff */
[----:B------:R-:W-:-:S02]  /*6210*/  ISETP.LE.U32.AND.EX P1, PT, R74, R97, P5, P1 ;  /* 0x000000614a00720c */ /* 0x000fc40002f23110 */
[----:B------:R-:W-:Y:S01]  /*6220*/  CS2R R74, SRZ ;  /* 0x00000000004a7805 */ /* 0x000fe2000001ff00 */
[----:B------:R-:W-:-:S10]  /*6230*/  IMAD.X R99, R123, 0x1, R71, P0 ;  /* 0x000000017b637824 */ /* 0x000fd400000e0647 */
[----:B------:R-:W-:Y:S05]  /*6240*/  @!P1 BRA `(.L_x_43) ;  /* 0x0000000000cc9947 */ /* 0x000fea0003800000 */
[----:B------:R2:W4:Y:S01]  /*6250*/  LDG.E.LTC128B.64 R74, desc[UR16][R98.64+0x100] ;  /* 0x00010010624a7981 */ /* 0x000522000c1e1b20 */
[----:B------:R-:W-:Y:S05]  /*6260*/  BRA `(.L_x_43) ;  /* 0x0000000000c47947 */ /* 0x000fea0003800000 */
.L_x_18:
[----:B------:R-:W-:Y:S01]  /*6270*/  ULDC.64 UR6, c[0x0][0x210] ;  /* 0x0000840000067ab9 */ /* 0x000fe20000000a00 */
[C---:B------:R-:W-:Y:S01]  /*6280*/  VIADD R75, R94.reuse, 0x20 ;  /* 0x000000205e4b7836 */ /* 0x040fe20000000000 */
[----:B------:R-:W-:Y:S01]  /*6290*/  ISETP.GE.AND P0, PT, R94, UR7, PT ;  /* 0x000000075e007c0c */ /* 0x000fe2000bf06270 */
[----:B------:R-:W-:Y:S01]  /*62a0*/  VIADD R74, R96, 0x1 ;  /* 0x00000001604a7836 */ /* 0x000fe20000000000 */
[----:B--2---:R-:W-:Y:S02]  /*62b0*/  IADD3 R76, P5, R70, R92, RZ ;  /* 0x0000005c464c7210 */ /* 0x004fe40007fbe0ff */
[----:B------:R-:W-:Y:S02]  /*62c0*/  CS2R R84, SRZ ;  /* 0x0000000000547805 */ /* 0x000fe4000001ff00 */
[----:B------:R-:W-:Y:S02]  /*62d0*/  ISETP.GE.AND P4, PT, R75, UR7, PT ;  /* 0x000000074b007c0c */ /* 0x000fe4000bf86270 */
[C---:B------:R-:W-:Y:S01]  /*62e0*/  ISETP.LT.AND P3, PT, R74.reuse, UR6, !P0 ;  /* 0x000000064a007c0c */ /* 0x040fe2000c761270 */
[----:B------:R-:W-:Y:S01]  /*62f0*/  IMAD.X R77, R71, 0x1, R91, P5 ;  /* 0x00000001474d7824 */ /* 0x000fe200028e065b */
[----:B------:R-:W-:Y:S01]  /*6300*/  ISETP.LT.AND P1, PT, R74, UR6, !P4 ;  /* 0x000000064a007c0c */ /* 0x000fe2000e721270 */
[----:B------:R-:W-:Y:S01]  /*6310*/  VIADD R74, R96, 0x2 ;  /* 0x00000002604a7836 */ /* 0x000fe20000000000 */
[----:B------:R-:W-:-:S04]  /*6320*/  CS2R R82, SRZ ;  /* 0x0000000000527805 */ /* 0x000fc8000001ff00 */
[----:B------:R-:W-:-:S05]  /*6330*/  ISETP.LT.AND P5, PT, R74, UR6, !P0 ;  /* 0x000000064a007c0c */ /* 0x000fca000c7a1270 */
[----:B------:R2:W4:Y:S01]  /*6340*/  @P3 LDG.E.LTC128B.64 R84, desc[UR16][R76.64] ;  /* 0x000000104c543981 */ /* 0x000522000c1e1b20 */
[C---:B------:R-:W-:Y:S01]  /*6350*/  IADD3 R98, P3, R70.reuse, R76, RZ ;  /* 0x0000004c46627210 */ /* 0x040fe20007f7e0ff */
[----:B------:R-:W-:Y:S01]  /*6360*/  @P1 IMAD.MOV.U32 R86, RZ, RZ, R76 ;  /* 0x000000ffff561224 */ /* 0x000fe200078e004c */
[----:B------:R-:W-:Y:S01]  /*6370*/  CS2R R80, SRZ ;  /* 0x0000000000507805 */ /* 0x000fe2000001ff00 */
[--C-:B------:R-:W-:Y:S02]  /*6380*/  @P1 IMAD.MOV.U32 R87, RZ, RZ, R77.reuse ;  /* 0x000000ffff571224 */ /* 0x100fe400078e004d */
[----:B------:R-:W-:Y:S01]  /*6390*/  IMAD.X R99, R71, 0x1, R77, P3 ;  /* 0x0000000147637824 */ /* 0x000fe200018e064d */
[----:B------:R-:W-:Y:S02]  /*63a0*/  IADD3 R75, P3, R70, 0x100, RZ ;  /* 0x00000100464b7810 */ /* 0x000fe40007f7e0ff */
[----:B------:R1:W4:Y:S01]  /*63b0*/  @P1 LDG.E.LTC128B.64 R82, desc[UR16][R86.64+0x100] ;  /* 0x0001001056521981 */ /* 0x000322000c1e1b20 */
[----:B------:R-:W-:-:S03]  /*63c0*/  ISETP.LT.AND P1, PT, R74, UR6, !P4 ;  /* 0x000000064a007c0c */ /* 0x000fc6000e721270 */
[----:B------:R3:W4:Y:S01]  /*63d0*/  @P5 LDG.E.LTC128B.64 R80, desc[UR16][R98.64] ;  /* 0x0000001062505981 */ /* 0x000722000c1e1b20 */
[----:B------:R-:W-:Y:S01]  /*63e0*/  IADD3 R104, P5, R75, R76, RZ ;  /* 0x0000004c4b687210 */ /* 0x000fe20007fbe0ff */
[----:B------:R-:W-:Y:S01]  /*63f0*/  IMAD.X R74, RZ, RZ, R71, P3 ;  /* 0x000000ffff4a7224 */ /* 0x000fe200018e0647 */
[----:B------:R-:W-:Y:S02]  /*6400*/  CS2R R78, SRZ ;  /* 0x00000000004e7805 */ /* 0x000fe4000001ff00 */
[----:B------:R-:W-:Y:S02]  /*6410*/  ISETP.LT.AND P3, PT, R96, UR6, !P0 ;  /* 0x0000000660007c0c */ /* 0x000fe4000c761270 */
[----:B------:R-:W-:Y:S01]  /*6420*/  CS2R R88, SRZ ;  /* 0x0000000000587805 */ /* 0x000fe2000001ff00 */
[----:B------:R-:W-:-:S05]  /*6430*/  IMAD.X R105, R74, 0x1, R77, P5 ;  /* 0x000000014a697824 */ /* 0x000fca00028e064d */
[----:B------:R3:W4:Y:S01]  /*6440*/  @P1 LDG.E.LTC128B.64 R78, desc[UR16][R104.64] ;  /* 0x00000010684e1981 */ /* 0x000722000c1e1b20 */
[----:B--2---:R-:W-:Y:S01]  /*6450*/  VIADD R76, R96, 0x3 ;  /* 0x00000003604c7836 */ /* 0x004fe20000000000 */
[----:B------:R-:W-:-:S04]  /*6460*/  IADD3 R100, P1, R75, R98, RZ ;  /* 0x000000624b647210 */ /* 0x000fc80007f3e0ff */
[----:B------:R-:W-:Y:S02]  /*6470*/  ISETP.LT.AND P5, PT, R76, UR6, !P4 ;  /* 0x000000064c007c0c */ /* 0x000fe4000e7a1270 */
[----:B------:R-:W-:Y:S01]  /*6480*/  ISETP.LT.AND P4, PT, R96, UR6, !P4 ;  /* 0x0000000660007c0c */ /* 0x000fe2000e781270 */
[----:B------:R-:W-:Y:S01]  /*6490*/  IMAD.X R101, R74, 0x1, R99, P1 ;  /* 0x000000014a657824 */ /* 0x000fe200008e0663 */
[----:B------:R-:W-:Y:S02]  /*64a0*/  ISETP.LT.AND P0, PT, R76, UR6, !P0 ;  /* 0x000000064c007c0c */ /* 0x000fe4000c701270 */
[----:B------:R-:W-:Y:S02]  /*64b0*/  IADD3 R102, P1, R70, R98, RZ ;  /* 0x0000006246667210 */ /* 0x000fe40007f3e0ff */
[----:B------:R-:W-:Y:S02]  /*64c0*/  CS2R R76, SRZ ;  /* 0x00000000004c7805 */ /* 0x000fe4000001ff00 */
[----:B-1----:R-:W-:-:S02]  /*64d0*/  CS2R R86, SRZ ;  /* 0x0000000000567805 */ /* 0x002fc4000001ff00 */
[----:B------:R-:W-:Y:S01]  /*64e0*/  CS2R R74, SRZ ;  /* 0x00000000004a7805 */ /* 0x000fe2000001ff00 */
[----:B------:R-:W-:Y:S02]  /*64f0*/  IMAD.X R103, R71, 0x1, R99, P1 ;  /* 0x0000000147677824 */ /* 0x000fe400008e0663 */
[----:B---3--:R-:W-:-:S03]  /*6500*/  @P4 IMAD.MOV.U32 R98, RZ, RZ, R92 ;  /* 0x000000ffff624224 */ /* 0x008fc600078e005c */
[----:B------:R1:W4:Y:S01]  /*6510*/  @P5 LDG.E.LTC128B.64 R74, desc[UR16][R100.64] ;  /* 0x00000010644a5981 */ /* 0x000322000c1e1b20 */
[--C-:B------:R-:W-:Y:S02]  /*6520*/  @P4 IMAD.MOV.U32 R99, RZ, RZ, R91.reuse ;  /* 0x000000ffff634224 */ /* 0x100fe400078e005b */
[----:B------:R-:W-:Y:S01]  /*6530*/  @P3 IMAD.MOV.U32 R104, RZ, RZ, R92 ;  /* 0x000000ffff683224 */ /* 0x000fe200078e005c */
[----:B------:R1:W4:Y:S01]  /*6540*/  @P0 LDG.E.LTC128B.64 R76, desc[UR16][R102.64] ;  /* 0x00000010664c0981 */ /* 0x000322000c1e1b20 */
[----:B------:R-:W-:-:S03]  /*6550*/  @P3 IMAD.MOV.U32 R105, RZ, RZ, R91 ;  /* 0x000000ffff693224 */ /* 0x000fc600078e005b */
[----:B------:R1:W4:Y:S04]  /*6560*/  @P4 LDG.E.LTC128B.64 R86, desc[UR16][R98.64+0x100] ;  /* 0x0001001062564981 */ /* 0x000328000c1e1b20 */
[----:B------:R1:W4:Y:S02]  /*6570*/  @P3 LDG.E.LTC128B.64 R88, desc[UR16][R104.64] ;  /* 0x0000001068583981 */ /* 0x000324000c1e1b20 */
.L_x_43:
[----:B------:R-:W-:Y:S05]  /*6580*/  BSYNC B1 ;  /* 0x0000000000017941 */ /* 0x000fea0003800000 */
.L_x_17:
[----:B------:R-:W-:Y:S06]  /*6590*/  BAR.SYNC.DEFER_BLOCKING 0x0 ;  /* 0x0000000000007b1d */ /* 0x000fec0000010000 */
[----:B------:R-:W-:Y:S01]  /*65a0*/  BSSY B1, `(.L_x_44) ;  /* 0x00001e8000017945 */ /* 0x000fe20003800000 */
[----:B------:R-:W-:-:S04]  /*65b0*/  DEPBAR.LE SB5, 0xd ;  /* 0x0000d3400000791a */ /* 0x000fc80000000000 */
[----:B------:R-:W-:Y:S04]  /*65c0*/  STS.128 [R95], R4 ;  /* 0x000000045f007388 */ /* 0x000fe80000000c00 */
[----:B------:R-:W-:Y:S04]  /*65d0*/  STS.128 [R95+0x40], R8 ;  /* 0x000040085f007388 */ /* 0x000fe80000000c00 */
[----:B------:R-:W-:Y:S01]  /*65e0*/  STS.128 [R95+0x80], R12 ;  /* 0x0000800c5f007388 */ /* 0x000fe20000000c00 */
[----:B------:R-:W-:-:S04]  /*65f0*/  DEPBAR.LE SB5, 0xc ;  /* 0x0000d3000000791a */ /* 0x000fc80000000000 */
[----:B------:R-:W-:Y:S01]  /*6600*/  STS.128 [R95+0xc0], R16 ;  /* 0x0000c0105f007388 */ /* 0x000fe20000000c00 */
[----:B------:R-:W-:Y:S06]  /*6610*/  BAR.SYNC.DEFER_BLOCKING 0x0 ;  /* 0x0000000000007b1d */ /* 0x000fec0000010000 */
[----:B------:R-:W3:Y:S04]  /*6620*/  LDS.64 R122, [R93+UR8] ;  /* 0x000000085d7a7984 */ /* 0x000ee80008000a00 */
[----:B------:R-:W3:Y:S04]  /*6630*/  LDS.64 R106, [R93+UR8+0x100] ;  /* 0x000100085d6a7984 */ /* 0x000ee80008000a00 */
[----:B-1----:R-:W1:Y:S04]  /*6640*/  LDS.64 R104, [R93+UR8+0x220] ;  /* 0x000220085d687984 */ /* 0x002e680008000a00 */
[----:B------:R-:W1:Y:S04]  /*6650*/  LDS.64 R102, [R93+UR8+0x320] ;  /* 0x000320085d667984 */ /* 0x000e680008000a00 */
[----:B------:R-:W1:Y:S04]  /*6660*/  LDS.64 R100, [R93+UR8+0x440] ;  /* 0x000440085d647984 */ /* 0x000e680008000a00 */
[----:B--2---:R-:W2:Y:S04]  /*6670*/  LDS.64 R98, [R93+UR8+0x540] ;  /* 0x000540085d627984 */ /* 0x004ea80008000a00 */
[----:B------:R-:W2:Y:S04]  /*6680*/  LDS.64 R4, [R93+UR8+0x660] ;  /* 0x000660085d047984 */ /* 0x000ea80008000a00 */
[----:B------:R-:W2:Y:S01]  /*6690*/  LDS.64 R6, [R93+UR8+0x760] ;  /* 0x000760085d067984 */ /* 0x000ea20008000a00 */
[----:B---3--:R-:W-:-:S02]  /*66a0*/  DMUL R122, R122, R114 ;  /* 0x000000727a7a7228 */ /* 0x008fc40000000000 */
[-C--:B------:R-:W-:Y:S02]  /*66b0*/  DMUL R18, R106, R114.reuse ;  /* 0x000000726a127228 */ /* 0x080fe40000000000 */
[----:B-1----:R-:W-:-:S04]  /*66c0*/  DMUL R16, R104, R114 ;  /* 0x0000007268107228 */ /* 0x002fc80000000000 */
[----:B----4-:R-:W-:Y:S02]  /*66d0*/  DFMA R122, R88, R112, R122 ;  /* 0x00000070587a722b */ /* 0x010fe4000000007a */
[----:B------:R-:W-:Y:S02]  /*66e0*/  DMUL R14, R102, R114 ;  /* 0x00000072660e7228 */ /* 0x000fe40000000000 */
[----:B------:R-:W-:Y:S02]  /*66f0*/  DFMA R18, R86, R112, R18 ;  /* 0x000000705612722b */ /* 0x000fe40000000012 */
[----:B------:R-:W-:Y:S02]  /*6700*/  DMUL R12, R100, R114 ;  /* 0x00000072640c7228 */ /* 0x000fe40000000000 */
[----:B------:R-:W-:Y:S02]  /*6710*/  DFMA R16, R84, R112, R16 ;  /* 0x000000705410722b */ /* 0x000fe40000000010 */
[----:B--2---:R-:W-:-:S02]  /*6720*/  DMUL R10, R98, R114 ;  /* 0x00000072620a7228 */ /* 0x004fc40000000000 */
[----:B------:R-:W-:Y:S02]  /*6730*/  DFMA R14, R82, R112, R14 ;  /* 0x00000070520e722b */ /* 0x000fe4000000000e */
[----:B------:R-:W-:Y:S02]  /*6740*/  DMUL R8, R4, R114 ;  /* 0x0000007204087228 */ /* 0x000fe40000000000 */
[----:B------:R-:W-:Y:S01]  /*6750*/  DFMA R12, R80, R112, R12 ;  /* 0x00000070500c722b */ /* 0x000fe2000000000c */
[----:B------:R-:W-:Y:S01]  /*6760*/  IADD3 R4, R96, 0x8, RZ ;  /* 0x0000000860047810 */ /* 0x000fe20007ffe0ff */
[----:B------:R-:W-:Y:S02]  /*6770*/  DMUL R6, R6, R114 ;  /* 0x0000007206067228 */ /* 0x000fe40000000000 */
[-C--:B------:R-:W-:Y:S02]  /*6780*/  DFMA R10, R78, R112.reuse, R10 ;  /* 0x000000704e0a722b */ /* 0x080fe4000000000a */
[----:B------:R-:W-:-:S04]  /*6790*/  DFMA R8, R76, R112, R8 ;  /* 0x000000704c08722b */ /* 0x000fc80000000008 */
[----:B------:R-:W-:Y:S01]  /*67a0*/  DFMA R6, R74, R112, R6 ;  /* 0x000000704a06722b */ /* 0x000fe20000000006 */
[----:B------:R-:W-:Y:S10]  /*67b0*/  @!P2 BRA `(.L_x_45) ;  /* 0x000000180074a947 */ /* 0x000ff40003800000 */
[----:B------:R-:W-:Y:S01]  /*67c0*/  ULDC UR4, c[0x0][0x2f4] ;  /* 0x0000bd0000047ab9 */ /* 0x000fe20000000800 */
[----:B------:R-:W-:Y:S01]  /*67d0*/  BSSY B0, `(.L_x_46) ;  /* 0x0000030000007945 */ /* 0x000fe20003800000 */
[----:B------:R-:W-:-:S05]  /*67e0*/  IMAD.U32 R101, RZ, RZ, UR4 ;  /* 0x00000004ff657e24 */ /* 0x000fca000f8e00ff */
[----:B------:R-:W-:-:S04]  /*67f0*/  LOP3.LUT R5, R119, R101, RZ, 0xfc, !PT ;  /* 0x0000006577057212 */ /* 0x000fc800078efcff */
[----:B------:R-:W-:-:S13]  /*6800*/  ISETP.NE.U32.AND P0, PT, R5, RZ, PT ;  /* 0x000000ff0500720c */ /* 0x000fda0003f05070 */
[----:B------:R-:W-:Y:S05]  /*6810*/  @!P0 BRA `(.L_x_47) ;  /* 0x0000000000508947 */ /* 0x000fea0003800000 */
[----:B------:R-:W-:Y:S01]  /*6820*/  ULDC.64 UR4, c[0x0][0x2f0] ;  /* 0x0000bc0000047ab9 */ /* 0x000fe20000000a00 */
[----:B------:R-:W-:Y:S01]  /*6830*/  IMAD.MOV.U32 R98, RZ, RZ, R120 ;  /* 0x000000ffff627224 */ /* 0x000fe200078e0078 */
[----:B------:R-:W-:Y:S01]  /*6840*/  MOV R106, UR5 ;  /* 0x00000005006a7c02 */ /* 0x000fe20008000f00 */
[----:B------:R-:W-:Y:S01]  /*6850*/  IMAD.U32 R103, RZ, RZ, UR4 ;  /* 0x00000004ff677e24 */ /* 0x000fe2000f8e00ff */
[----:B------:R-:W-:Y:S02]  /*6860*/  MOV R97, R119 ;  /* 0x0000007700617202 */ /* 0x000fe40000000f00 */
[----:B------:R-:W-:Y:S02]  /*6870*/  MOV R104, 0x6890 ;  /* 0x0000689000687802 */ /* 0x000fe40000000f00 */
[----:B-----5:R-:W-:Y:S05]  /*6880*/  CALL.REL.NOINC `($__internal_0_$__cuda_sm20_div_u64) ;  /* 0x0000013c00807944 */ /* 0x020fea0003c00000 */
[----:B------:R-:W-:Y:S01]  /*6890*/  IADD3 R100, P0, RZ, -R99, RZ ;  /* 0x80000063ff647210 */ /* 0x000fe20007f1e0ff */
[----:B------:R-:W-:Y:S01]  /*68a0*/  ULDC.64 UR4, c[0x0][0x2f0] ;  /* 0x0000bc0000047ab9 */ /* 0x000fe20000000a00 */
[----:B------:R-:W-:Y:S01]  /*68b0*/  MOV R118, R120 ;  /* 0x0000007800767202 */ /* 0x000fe20000000f00 */
[----:B------:R-:W-:Y:S01]  /*68c0*/  IMAD.U32 R101, RZ, RZ, UR5 ;  /* 0x00000005ff657e24 */ /* 0x000fe2000f8e00ff */
[----:B------:R-:W-:Y:S01]  /*68d0*/  IADD3.X R98, RZ, ~R98, RZ, P0, !PT ;  /* 0x80000062ff627210 */ /* 0x000fe200007fe4ff */
[----:B------:R-:W-:Y:S01]  /*68e0*/  IMAD.MOV.U32 R108, RZ, RZ, R99 ;  /* 0x000000ffff6c7224 */ /* 0x000fe200078e0063 */
[----:B------:R-:W-:-:S05]  /*68f0*/  MOV R97, UR4 ;  /* 0x0000000400617c02 */ /* 0x000fca0008000f00 */
[-C--:B------:R-:W-:Y:S02]  /*6900*/  IMAD R5, R98, R97.reuse, RZ ;  /* 0x0000006162057224 */ /* 0x080fe400078e02ff */
[----:B------:R-:W-:-:S04]  /*6910*/  IMAD.WIDE.U32 R102, R100, R97, R118 ;  /* 0x0000006164667225 */ /* 0x000fc800078e0076 */
[----:B------:R-:W-:Y:S01]  /*6920*/  IMAD R5, R100, R101, R5 ;  /* 0x0000006564057224 */ /* 0x000fe200078e0205 */
[----:B------:R-:W-:-:S04]  /*6930*/  MOV R98, R102 ;  /* 0x0000006600627202 */ /* 0x000fc80000000f00 */
[----:B------:R-:W-:Y:S01]  /*6940*/  IADD3 R5, R103, R5, RZ ;  /* 0x0000000567057210 */ /* 0x000fe20007ffe0ff */
[----:B------:R-:W-:Y:S05]  /*6950*/  BRA `(.L_x_48) ;  /* 0x00000000005c7947 */ /* 0x000fea0003800000 */
.L_x_47:
[----:B------:R-:W-:Y:S01]  /*6960*/  ULDC UR4, c[0x0][0x2f0] ;  /* 0x0000bc0000047ab9 */ /* 0x000fe20000000800 */
[----:B------:R-:W-:Y:S01]  /*6970*/  IMAD.MOV.U32 R98, RZ, RZ, RZ ;  /* 0x000000ffff627224 */ /* 0x000fe200078e00ff */
[----:B------:R-:W-:-:S04]  /*6980*/  MOV R97, UR4 ;  /* 0x0000000400617c02 */ /* 0x000fc80008000f00 */
[----:B------:R-:W1:Y:S01]  /*6990*/  I2F.U32.RP R100, R97 ;  /* 0x0000006100647306 */ /* 0x000e620000209000 */
[----:B------:R-:W-:-:S07]  /*69a0*/  ISETP.NE.U32.AND P0, PT, R97, RZ, PT ;  /* 0x000000ff6100720c */ /* 0x000fce0003f05070 */
[----:B-1----:R-:W1:Y:S02]  /*69b0*/  MUFU.RCP R99, R100 ;  /* 0x0000006400637308 */ /* 0x002e640000001000 */
[----:B-1----:R-:W-:-:S06]  /*69c0*/  VIADD R99, R99, 0xffffffe ;  /* 0x0ffffffe63637836 */ /* 0x002fcc0000000000 */
[----:B------:R-:W1:Y:S02]  /*69d0*/  F2I.FTZ.U32.TRUNC.NTZ R99, R99 ;  /* 0x0000006300637305 */ /* 0x000e64000021f000 */
[----:B-1----:R-:W-:-:S05]  /*69e0*/  IMAD R5, R99, R97, RZ ;  /* 0x0000006163057224 */ /* 0x002fca00078e02ff */
[----:B------:R-:W-:-:S05]  /*69f0*/  IADD3 R5, -R5, RZ, RZ ;  /* 0x000000ff05057210 */ /* 0x000fca0007ffe1ff */
[----:B------:R-:W-:-:S06]  /*6a00*/  IMAD.HI.U32 R5, R99, R5, R98 ;  /* 0x0000000563057227 */ /* 0x000fcc00078e0062 */
[----:B------:R-:W-:-:S05]  /*6a10*/  IMAD.HI.U32 R108, R5, R120, RZ ;  /* 0x00000078056c7227 */ /* 0x000fca00078e00ff */
[----:B------:R-:W-:-:S05]  /*6a20*/  IADD3 R5, -R108, RZ, RZ ;  /* 0x000000ff6c057210 */ /* 0x000fca0007ffe1ff */
[----:B------:R-:W-:Y:S01]  /*6a30*/  IMAD R98, R97, R5, R120 ;  /* 0x0000000561627224 */ /* 0x000fe200078e0278 */
[----:B------:R-:W-:-:S04]  /*6a40*/  MOV R5, RZ ;  /* 0x000000ff00057202 */ /* 0x000fc80000000f00 */
        /* <DEDUP_REMOVED lines=8> */
.L_x_48:
[----:B------:R-:W-:Y:S05]  /*6ad0*/  BSYNC B0 ;  /* 0x0000000000007941 */ /* 0x000fea0003800000 */
.L_x_46:
[----:B------:R-:W-:Y:S01]  /*6ae0*/  ULDC.64 UR4, c[0x0][0x210] ;  /* 0x0000840000047ab9 */ /* 0x000fe20000000a00 */
[--C-:B------:R-:W-:Y:S01]  /*6af0*/  SHF.R.U64 R99, R98, 0x3, R5.reuse ;  /* 0x0000000362637819 */ /* 0x100fe20000001205 */
[----:B------:R-:W-:Y:S01]  /*6b00*/  BSSY B0, `(.L_x_49) ;  /* 0x0000027000007945 */ /* 0x000fe20003800000 */
[----:B------:R-:W-:Y:S02]  /*6b10*/  ISETP.GE.AND P1, PT, R94, UR5, PT ;  /* 0x000000055e007c0c */ /* 0x000fe4000bf26270 */
[----:B------:R-:W-:Y:S02]  /*6b20*/  SHF.R.U32.HI R98, RZ, 0x3, R5 ;  /* 0x00000003ff627819 */ /* 0x000fe40000011605 */
[----:B------:R-:W-:Y:S02]  /*6b30*/  ISETP.LE.U32.AND P3, PT, R108, R99, PT ;  /* 0x000000636c00720c */ /* 0x000fe40003f63070 */
[----:B------:R-:W-:Y:S02]  /*6b40*/  ISETP.LT.AND P0, PT, R96, UR4, !P1 ;  /* 0x0000000460007c0c */ /* 0x000fe4000cf01270 */
[----:B------:R-:W-:-:S04]  /*6b50*/  SHF.R.S32.HI R5, RZ, 0x1f, R108 ;  /* 0x0000001fff057819 */ /* 0x000fc8000001146c */
[----:B------:R-:W-:Y:S02]  /*6b60*/  ISETP.LE.U32.AND.EX P3, PT, R5, R98, P0, P3 ;  /* 0x000000620500720c */ /* 0x000fe40000763130 */
[----:B------:R-:W-:-:S05]  /*6b70*/  IADD3 R103, P0, R120, 0x100, RZ ;  /* 0x0000010078677810 */ /* 0x000fca0007f1e0ff */
[----:B------:R-:W-:-:S05]  /*6b80*/  IMAD.X R118, RZ, RZ, R119, P0 ;  /* 0x000000ffff767224 */ /* 0x000fca00000e0677 */
[----:B------:R-:W-:Y:S01]  /*6b90*/  LOP3.LUT R101, R118, R101, RZ, 0xfc, !PT ;  /* 0x0000006576657212 */ /* 0x000fe200078efcff */
[----:B------:R1:W-:Y:S03]  /*6ba0*/  @P3 STG.E.64 desc[UR16][R116.64], R122 ;  /* 0x0000007a74003986 */ /* 0x0003e6000c101b10 */
[----:B------:R-:W-:-:S13]  /*6bb0*/  ISETP.NE.U32.AND P0, PT, R101, RZ, PT ;  /* 0x000000ff6500720c */ /* 0x000fda0003f05070 */
[----:B------:R-:W-:Y:S05]  /*6bc0*/  @!P0 BRA `(.L_x_50) ;  /* 0x00000000001c8947 */ /* 0x000fea0003800000 */
[----:B------:R-:W-:Y:S01]  /*6bd0*/  ULDC.64 UR4, c[0x0][0x2f0] ;  /* 0x0000bc0000047ab9 */ /* 0x000fe20000000a00 */
[----:B------:R-:W-:Y:S01]  /*6be0*/  IMAD.MOV.U32 R101, RZ, RZ, R118 ;  /* 0x000000ffff657224 */ /* 0x000fe200078e0076 */
[----:B------:R-:W-:Y:S01]  /*6bf0*/  MOV R99, UR5 ;  /* 0x0000000500637c02 */ /* 0x000fe20008000f00 */
[----:B------:R-:W-:Y:S01]  /*6c00*/  IMAD.U32 R102, RZ, RZ, UR4 ;  /* 0x00000004ff667e24 */ /* 0x000fe2000f8e00ff */
[----:B------:R-:W-:Y:S02]  /*6c10*/  MOV R100, 0x6c30 ;  /* 0x00006c3000647802 */ /* 0x000fe40000000f00 */
[----:B-1---5:R-:W-:Y:S05]  /*6c20*/  CALL.REL.NOINC `($__internal_1_$__cuda_sm20_rem_u64) ;  /* 0x0000013c00ac7944 */ /* 0x022fea0003c00000 */
[----:B------:R-:W-:Y:S05]  /*6c30*/  BRA `(.L_x_51) ;  /* 0x00000000004c7947 */ /* 0x000fea0003800000 */
.L_x_50:
[----:B------:R-:W2:Y:S01]  /*6c40*/  I2F.U32.RP R100, R97 ;  /* 0x0000006100647306 */ /* 0x000ea20000209000 */
[----:B------:R-:W-:-:S07]  /*6c50*/  MOV R104, RZ ;  /* 0x000000ff00687202 */ /* 0x000fce0000000f00 */
[----:B--2---:R-:W2:Y:S02]  /*6c60*/  MUFU.RCP R99, R100 ;  /* 0x0000006400637308 */ /* 0x004ea40000001000 */
[----:B--2---:R-:W-:-:S06]  /*6c70*/  VIADD R99, R99, 0xffffffe ;  /* 0x0ffffffe63637836 */ /* 0x004fcc0000000000 */
[----:B------:R-:W2:Y:S02]  /*6c80*/  F2I.FTZ.U32.TRUNC.NTZ R105, R99 ;  /* 0x0000006300697305 */ /* 0x000ea4000021f000 */
[----:B--2---:R-:W-:-:S04]  /*6c90*/  IMAD.MOV R98, RZ, RZ, -R105 ;  /* 0x000000ffff627224 */ /* 0x004fc800078e0a69 */
[----:B------:R-:W-:-:S04]  /*6ca0*/  IMAD R98, R98, R97, RZ ;  /* 0x0000006162627224 */ /* 0x000fc800078e02ff */
[----:B------:R-:W-:Y:S01]  /*6cb0*/  IMAD.HI.U32 R98, R105, R98, R104 ;  /* 0x0000006269627227 */ /* 0x000fe200078e0068 */
[----:B------:R-:W-:-:S05]  /*6cc0*/  MOV R105, RZ ;  /* 0x000000ff00697202 */ /* 0x000fca0000000f00 */
        /* <DEDUP_REMOVED lines=10> */
.L_x_51:
[----:B------:R-:W-:Y:S05]  /*6d70*/  BSYNC B0 ;  /* 0x0000000000007941 */ /* 0x000fea0003800000 */
.L_x_49:
[----:B------:R-:W-:Y:S01]  /*6d80*/  VIADD R97, R94, 0x20 ;  /* 0x000000205e617836 */ /* 0x000fe20000000000 */
[----:B------:R-:W-:Y:S01]  /*6d90*/  ULDC.64 UR4, c[0x0][0x210] ;  /* 0x0000840000047ab9 */ /* 0x000fe20000000a00 */
[--C-:B------:R-:W-:Y:S01]  /*6da0*/  SHF.R.U64 R99, R104, 0x3, R105.reuse ;  /* 0x0000000368637819 */ /* 0x100fe20000001269 */
[----:B------:R-:W-:Y:S01]  /*6db0*/  BSSY B0, `(.L_x_52) ;  /* 0x000003d000007945 */ /* 0x000fe20003800000 */
[----:B------:R-:W-:Y:S02]  /*6dc0*/  SHF.R.U32.HI R98, RZ, 0x3, R105 ;  /* 0x00000003ff627819 */ /* 0x000fe40000011669 */
[----:B------:R-:W-:Y:S02]  /*6dd0*/  ISETP.GE.AND P0, PT, R97, UR5, PT ;  /* 0x0000000561007c0c */ /* 0x000fe4000bf06270 */
[----:B------:R-:W-:Y:S02]  /*6de0*/  ISETP.LE.U32.AND P3, PT, R108, R99, PT ;  /* 0x000000636c00720c */ /* 0x000fe40003f63070 */
[----:B------:R-:W-:Y:S01]  /*6df0*/  ISETP.LT.AND P4, PT, R96, UR4, !P0 ;  /* 0x0000000460007c0c */ /* 0x000fe2000c781270 */
[----:B------:R-:W-:-:S03]  /*6e00*/  ULDC.64 UR4, c[0x0][0x2f8] ;  /* 0x0000be0000047ab9 */ /* 0x000fc60000000a00 */
[----:B------:R-:W-:Y:S02]  /*6e10*/  ISETP.LE.U32.AND.EX P4, PT, R5, R98, P4, P3 ;  /* 0x000000620500720c */ /* 0x000fe40002783130 */
[----:B------:R-:W-:Y:S01]  /*6e20*/  IADD3 R118, P3, R116, UR4, RZ ;  /* 0x0000000474767c10 */ /* 0x000fe2000ff7e0ff */
[----:B------:R-:W-:Y:S02]  /*6e30*/  ULDC UR4, c[0x0][0x2f4] ;  /* 0x0000bd0000047ab9 */ /* 0x000fe40000000800 */
[----:B------:R-:W-:Y:S01]  /*6e40*/  IMAD.U32 R101, RZ, RZ, UR4 ;  /* 0x00000004ff657e24 */ /* 0x000fe2000f8e00ff */
[----:B------:R-:W-:Y:S02]  /*6e50*/  IADD3.X R119, R117, UR5, RZ, P3, !PT ;  /* 0x0000000575777c10 */ /* 0x000fe40009ffe4ff */
[----:B------:R-:W-:-:S05]  /*6e60*/  IADD3 R120, P3, -R68, R118, RZ ;  /* 0x0000007644787210 */ /* 0x000fca0007f7e1ff */
[----:B------:R-:W-:Y:S02]  /*6e70*/  @P4 IMAD.MOV.U32 R98, RZ, RZ, R116 ;  /* 0x000000ffff624224 */ /* 0x000fe400078e0074 */
[----:B------:R-:W-:Y:S02]  /*6e80*/  @P4 IMAD.MOV.U32 R99, RZ, RZ, R117 ;  /* 0x000000ffff634224 */ /* 0x000fe400078e0075 */
[----:B------:R-:W-:-:S03]  /*6e90*/  IMAD.X R121, R119, 0x1, ~R69, P3 ;  /* 0x0000000177797824 */ /* 0x000fc600018e0e45 */
[----:B------:R2:W-:Y:S02]  /*6ea0*/  @P4 STG.E.64 desc[UR16][R98.64+0x100], R18 ;  /* 0x0001001262004986 */ /* 0x0005e4000c101b10 */
[----:B------:R-:W-:-:S04]  /*6eb0*/  LOP3.LUT R5, R121, R101, RZ, 0xfc, !PT ;  /* 0x0000006579057212 */ /* 0x000fc800078efcff */
[----:B------:R-:W-:-:S13]  /*6ec0*/  ISETP.NE.U32.AND P3, PT, R5, RZ, PT ;  /* 0x000000ff0500720c */ /* 0x000fda0003f65070 */
[----:B------:R-:W-:Y:S05]  /*6ed0*/  @!P3 BRA `(.L_x_53) ;  /* 0x00000000004cb947 */ /* 0x000fea0003800000 */
[----:B------:R-:W-:Y:S01]  /*6ee0*/  ULDC.64 UR4, c[0x0][0x2f0] ;  /* 0x0000bc0000047ab9 */ /* 0x000fe20000000a00 */
[----:B--2---:R-:W-:Y:S01]  /*6ef0*/  IMAD.MOV.U32 R98, RZ, RZ, R120 ;  /* 0x000000ffff627224 */ /* 0x004fe200078e0078 */
[----:B------:R-:W-:Y:S01]  /*6f00*/  MOV R106, UR5 ;  /* 0x00000005006a7c02 */ /* 0x000fe20008000f00 */
[----:B------:R-:W-:Y:S01]  /*6f10*/  IMAD.U32 R103, RZ, RZ, UR4 ;  /* 0x00000004ff677e24 */ /* 0x000fe2000f8e00ff */
[----:B------:R-:W-:Y:S02]  /*6f20*/  MOV R97, R121 ;  /* 0x0000007900617202 */ /* 0x000fe40000000f00 */
[----:B------:R-:W-:Y:S02]  /*6f30*/  MOV R104, 0x6f50 ;  /* 0x00006f5000687802 */ /* 0x000fe40000000f00 */
[----:B-1---5:R-:W-:Y:S05]  /*6f40*/  CALL.REL.NOINC `($__internal_0_$__cuda_sm20_div_u64) ;  /* 0x0000013400d07944 */ /* 0x022fea0003c00000 */
[----:B------:R-:W-:Y:S01]  /*6f50*/  IADD3 R18, P3, RZ, -R99, RZ ;  /* 0x80000063ff127210 */ /* 0x000fe20007f7e0ff */
[----:B------:R-:W-:Y:S01]  /*6f60*/  ULDC.64 UR4, c[0x0][0x2f0] ;  /* 0x0000bc0000047ab9 */ /* 0x000fe20000000a00 */
[----:B------:R-:W-:Y:S01]  /*6f70*/  IMAD.MOV.U32 R19, RZ, RZ, R99 ;  /* 0x000000ffff137224 */ /* 0x000fe200078e0063 */
[----:B------:R-:W-:Y:S02]  /*6f80*/  MOV R97, UR4 ;  /* 0x0000000400617c02 */ /* 0x000fe40008000f00 */
[----:B------:R-:W-:Y:S02]  /*6f90*/  IADD3.X R98, RZ, ~R98, RZ, P3, !PT ;  /* 0x80000062ff627210 */ /* 0x000fe40001ffe4ff */
[----:B------:R-:W-:Y:S01]  /*6fa0*/  MOV R101, UR5 ;  /* 0x0000000500657c02 */ /* 0x000fe20008000f00 */
[----:B------:R-:W-:-:S04]  /*6fb0*/  IMAD.WIDE.U32 R102, R18, R97, R120 ;  /* 0x0000006112667225 */ /* 0x000fc800078e0078 */
[----:B------:R-:W-:Y:S01]  /*6fc0*/  IMAD R5, R98, R97, RZ ;  /* 0x0000006162057224 */ /* 0x000fe200078e02ff */
[----:B------:R-:W-:-:S03]  /*6fd0*/  MOV R98, R102 ;  /* 0x0000006600627202 */ /* 0x000fc60000000f00 */
[----:B------:R-:W-:-:S04]  /*6fe0*/  IMAD R5, R18, R101, R5 ;  /* 0x0000006512057224 */ /* 0x000fc800078e0205 */
[----:B------:R-:W-:Y:S01]  /*6ff0*/  IMAD.IADD R18, R5, 0x1, R103 ;  /* 0x0000000105127824 */ /* 0x000fe200078e0267 */
[----:B------:R-:W-:Y:S05]  /*7000*/  BRA `(.L_x_54) ;  /* 0x00000000005c7947 */ /* 0x000fea0003800000 */
.L_x_53:
[----:B------:R-:W-:Y:S01]  /*7010*/  ULDC UR4, c[0x0][0x2f0] ;  /* 0x0000bc0000047ab9 */ /* 0x000fe20000000800 */
[----:B------:R-:W-:Y:S01]  /*7020*/  IMAD.MOV.U32 R102, RZ, RZ, RZ ;  /* 0x000000ffff667224 */ /* 0x000fe200078e00ff */
[----:B------:R-:W-:-:S04]  /*7030*/  MOV R97, UR4 ;  /* 0x0000000400617c02 */ /* 0x000fc80008000f00 */
[----:B--2---:R-:W2:Y:S01]  /*7040*/  I2F.U32.RP R99, R97 ;  /* 0x0000006100637306 */ /* 0x004ea20000209000 */
[----:B------:R-:W-:-:S07]  /*7050*/  ISETP.NE.U32.AND P3, PT, R97, RZ, PT ;  /* 0x000000ff6100720c */ /* 0x000fce0003f65070 */
[----:B--2---:R-:W2:Y:S02]  /*7060*/  MUFU.RCP R98, R99 ;  /* 0x0000006300627308 */ /* 0x004ea40000001000 */
[----:B--2---:R-:W-:-:S06]  /*7070*/  VIADD R98, R98, 0xffffffe ;  /* 0x0ffffffe62627836 */ /* 0x004fcc0000000000 */
[----:B------:R-:W2:Y:S02]  /*7080*/  F2I.FTZ.U32.TRUNC.NTZ R103, R98 ;  /* 0x0000006200677305 */ /* 0x000ea4000021f000 */
[----:B--2---:R-:W-:-:S05]  /*7090*/  IMAD R19, R103, R97, RZ ;  /* 0x0000006167137224 */ /* 0x004fca00078e02ff */
[----:B------:R-:W-:-:S05]  /*70a0*/  IADD3 R19, -R19, RZ, RZ ;  /* 0x000000ff13137210 */ /* 0x000fca0007ffe1ff */
[----:B------:R-:W-:-:S06]  /*70b0*/  IMAD.HI.U32 R19, R103, R19, R102 ;  /* 0x0000001367137227 */ /* 0x000fcc00078e0066 */
[----:B------:R-:W-:-:S05]  /*70c0*/  IMAD.HI.U32 R19, R19, R120, RZ ;  /* 0x0000007813137227 */ /* 0x000fca00078e00ff */
[----:B------:R-:W-:-:S05]  /*70d0*/  IADD3 R5, -R19, RZ, RZ ;  /* 0x000000ff13057210 */ /* 0x000fca0007ffe1ff */
[----:B------:R-:W-:-:S05]  /*70e0*/  IMAD R18, R97, R5, R120 ;  /* 0x0000000561127224 */ /* 0x000fca00078e0278 */
[----:B------:R-:W-:-:S13]  /*70f0*/  ISETP.GE.U32.AND P5, PT, R18, R97, PT ;  /* 0x000000611200720c */ /* 0x000fda0003fa6070 */
[----:B------:R-:W-:Y:S01]  /*7100*/  @P5 IMAD.IADD R18, R18, 0x1, -R97 ;  /* 0x0000000112125824 */ /* 0x000fe200078e0a61 */
[----:B------:R-:W-:-:S04]  /*7110*/  @P5 IADD3 R19, R19, 0x1, RZ ;  /* 0x0000000113135810 */ /* 0x000fc80007ffe0ff */
[----:B------:R-:W-:Y:S02]  /*7120*/  ISETP.GE.U32.AND P4, PT, R18, R97, PT ;  /* 0x000000611200720c */ /* 0x000fe40003f86070 */
[----:B------:R-:W-:-:S11]  /*7130*/  MOV R18, RZ ;  /* 0x000000ff00127202 */ /* 0x000fd60000000f00 */
[----:B------:R-:W-:Y:S01]  /*7140*/  @P4 VIADD R19, R19, 0x1 ;  /* 0x0000000113134836 */ /* 0x000fe20000000000 */
[----:B------:R-:W-:-:S04]  /*7150*/  @!P3 LOP3.LUT R19, RZ, R97, RZ, 0x33, !PT ;  /* 0x00000061ff13b212 */ /* 0x000fc800078e33ff */
[----:B------:R-:W-:-:S05]  /*7160*/  IADD3 R98, -R19, RZ, RZ ;  /* 0x000000ff13627210 */ /* 0x000fca0007ffe1ff */
[----:B------:R-:W-:Y:S02]  /*7170*/  IMAD R98, R97, R98, R120 ;  /* 0x0000006261627224 */ /* 0x000fe400078e0278 */
.L_x_54:
[----:B------:R-:W-:Y:S05]  /*7180*/  BSYNC B0 ;  /* 0x0000000000007941 */ /* 0x000fea0003800000 */
.L_x_52:
[----:B------:R-:W-:Y:S01]  /*7190*/  VIADD R5, R96, 0x1 ;  /* 0x0000000160057836 */ /* 0x000fe20000000000 */
[--C-:B------:R-:W-:Y:S01]  /*71a0*/  SHF.R.U64 R98, R98, 0x3, R18.reuse ;  /* 0x0000000362627819 */ /* 0x100fe20000001212 */
[----:B------:R-:W-:Y:S01]  /*71b0*/  ULDC UR4, c[0x0][0x210] ;  /* 0x0000840000047ab9 */ /* 0x000fe20000000800 */
[----:B------:R-:W-:Y:S01]  /*71c0*/  SHF.R.U32.HI R99, RZ, 0x3, R18 ;  /* 0x00000003ff637819 */ /* 0x000fe20000011612 */
[----:B------:R-:W-:Y:S01]  /*71d0*/  BSSY B0, `(.L_x_55) ;  /* 0x0000025000007945 */ /* 0x000fe20003800000 */
[----:B------:R-:W-:Y:S02]  /*71e0*/  ISETP.LE.U32.AND P4, PT, R19, R98, PT ;  /* 0x000000621300720c */ /* 0x000fe40003f83070 */
[----:B------:R-:W-:Y:S02]  /*71f0*/  SHF.R.S32.HI R18, RZ, 0x1f, R19 ;  /* 0x0000001fff127819 */ /* 0x000fe40000011413 */
[----:B------:R-:W-:-:S04]  /*7200*/  ISETP.LT.AND P3, PT, R5, UR4, !P1 ;  /* 0x0000000405007c0c */ /* 0x000fc8000cf61270 */
        /* <DEDUP_REMOVED lines=12> */
[----:B-12--5:R-:W-:Y:S05]  /*72d0*/  CALL.REL.NOINC `($__internal_1_$__cuda_sm20_rem_u64) ;  /* 0x0000013800007944 */ /* 0x026fea0003c00000 */
[----:B------:R-:W-:Y:S05]  /*72e0*/  BRA `(.L_x_57) ;  /* 0x00000000004c7947 */ /* 0x000fea0003800000 */
.L_x_56:
[----:B------:R-:W2:Y:S01]  /*72f0*/  I2F.U32.RP R98, R97 ;  /* 0x0000006100627306 */ /* 0x000ea20000209000 */
[----:B------:R-:W-:Y:S02]  /*7300*/  MOV R100, RZ ;  /* 0x000000ff00647202 */ /* 0x000fe40000000f00 */
[----:B------:R-:W-:-:S05]  /*7310*/  MOV R105, RZ ;  /* 0x000000ff00697202 */ /* 0x000fca0000000f00 */
[----:B--2---:R-:W2:Y:S02]  /*7320*/  MUFU.RCP R17, R98 ;  /* 0x0000006200117308 */ /* 0x004ea40000001000 */
[----:B--2---:R-:W-:-:S06]  /*7330*/  VIADD R17, R17, 0xffffffe ;  /* 0x0ffffffe11117836 */ /* 0x004fcc0000000000 */
[----:B------:R-:W2:Y:S02]  /*7340*/  F2I.FTZ.U32.TRUNC.NTZ R101, R17 ;  /* 0x0000001100657305 */ /* 0x000ea4000021f000 */
[----:B--2---:R-:W-:-:S04]  /*7350*/  IMAD.MOV R16, RZ, RZ, -R101 ;  /* 0x000000ffff107224 */ /* 0x004fc800078e0a65 */
        /* <DEDUP_REMOVED lines=12> */
.L_x_57:
[----:B------:R-:W-:Y:S05]  /*7420*/  BSYNC B0 ;  /* 0x0000000000007941 */ /* 0x000fea0003800000 */
.L_x_55:
[--C-:B------:R-:W-:Y:S01]  /*7430*/  SHF.R.U64 R16, R104, 0x3, R105.reuse ;  /* 0x0000000368107819 */ /* 0x100fe20000001269 */
[----:B------:R-:W-:Y:S01]  /*7440*/  ULDC UR4, c[0x0][0x210] ;  /* 0x0000840000047ab9 */ /* 0x000fe20000000800 */
[----:B------:R-:W-:Y:S01]  /*7450*/  SHF.R.U32.HI R17, RZ, 0x3, R105 ;  /* 0x00000003ff117819 */ /* 0x000fe20000011669 */
[----:B------:R-:W-:Y:S01]  /*7460*/  BSSY B0, `(.L_x_58) ;  /* 0x0000039000007945 */ /* 0x000fe20003800000 */
        /* <DEDUP_REMOVED lines=9> */
[----:B------:R-:W-:Y:S01]  /*7500*/  IMAD.X R19, R17, 0x1, ~R69, P3 ;  /* 0x0000000111137824 */ /* 0x000fe200018e0e45 */
[----:B------:R2:W-:Y:S04]  /*7510*/  @P4 STG.E.64 desc[UR16][R118.64+0x100], R14 ;  /* 0x0001000e76004986 */ /* 0x0005e8000c101b10 */
        /* <DEDUP_REMOVED lines=9> */
[----:B-12--5:R-:W-:Y:S05]  /*75b0*/  CALL.REL.NOINC `($__internal_0_$__cuda_sm20_div_u64) ;  /* 0x0000013000347944 */ /* 0x026fea0003c00000 */
        /* <DEDUP_REMOVED lines=12> */
.L_x_59:
[----:B------:R-:W-:Y:S01]  /*7680*/  ULDC UR4, c[0x0][0x2f0] ;  /* 0x0000bc0000047ab9 */ /* 0x000fe20000000800 */
[----:B------:R-:W-:Y:S01]  /*7690*/  IMAD.MOV.U32 R102, RZ, RZ, RZ ;  /* 0x000000ffff667224 */ /* 0x000fe200078e00ff */
[----:B------:R-:W-:-:S04]  /*76a0*/  MOV R97, UR4 ;  /* 0x0000000400617c02 */ /* 0x000fc80008000f00 */
[----:B------:R-:W3:Y:S01]  /*76b0*/  I2F.U32.RP R99, R97 ;  /* 0x0000006100637306 */ /* 0x000ee20000209000 */
[----:B------:R-:W-:-:S07]  /*76c0*/  ISETP.NE.U32.AND P3, PT, R97, RZ, PT ;  /* 0x000000ff6100720c */ /* 0x000fce0003f65070 */
[----:B---3--:R-:W3:Y:S02]  /*76d0*/  MUFU.RCP R98, R99 ;  /* 0x0000006300627308 */ /* 0x008ee40000001000 */
[----:B---3--:R-:W-:-:S06]  /*76e0*/  VIADD R98, R98, 0xffffffe ;  /* 0x0ffffffe62627836 */ /* 0x008fcc0000000000 */
        /* <DEDUP_REMOVED lines=16> */
.L_x_60:
[----:B------:R-:W-:Y:S05]  /*77f0*/  BSYNC B0 ;  /* 0x0000000000007941 */ /* 0x000fea0003800000 */
.L_x_58:
        /* <DEDUP_REMOVED lines=22> */
.L_x_62:
        /* <DEDUP_REMOVED lines=19> */
.L_x_63:
[----:B------:R-:W-:Y:S05]  /*7a90*/  BSYNC B0 ;  /* 0x0000000000007941 */ /* 0x000fea0003800000 */
.L_x_61:
        /* <DEDUP_REMOVED lines=37> */
.L_x_65:
[----:B------:R-:W-:Y:S01]  /*7cf0*/  ULDC UR4, c[0x0][0x2f0] ;  /* 0x0000bc0000047ab9 */ /* 0x000fe20000000800 */
[----:B------:R-:W-:Y:S01]  /*7d00*/  IMAD.MOV.U32 R98, RZ, RZ, RZ ;  /* 0x000000ffff627224 */ /* 0x000fe200078e00ff */
[----:B--2---:R-:W-:-:S04]  /*7d10*/  MOV R17, UR4 ;  /* 0x0000000400117c02 */ /* 0x004fc80008000f00 */
[----:B------:R-:W2:Y:S01]  /*7d20*/  I2F.U32.RP R18, R17 ;  /* 0x0000001100127306 */ /* 0x000ea20000209000 */
        /* <DEDUP_REMOVED lines=19> */
.L_x_66:
[----:B------:R-:W-:Y:S05]  /*7e60*/  BSYNC B0 ;  /* 0x0000000000007941 */ /* 0x000fea0003800000 */
.L_x_64:
        /* <DEDUP_REMOVED lines=16> */
[----:B------:R-:W-:Y:S01]  /*7f70*/  MOV R100, 0x7fb0 ;  /* 0x00007fb000647802 */ /* 0x000fe20000000f00 */
[----:B------:R-:W-:Y:S01]  /*7f80*/  IMAD.U32 R102, RZ, RZ, UR4 ;  /* 0x00000004ff667e24 */ /* 0x000fe2000f8e00ff */
[----:B------:R-:W-:Y:S02]  /*7f90*/  MOV R99, UR5 ;  /* 0x0000000500637c02 */ /* 0x000fe40008000f00 */
[----:B-12--5:R-:W-:Y:S05]  /*7fa0*/  CALL.REL.NOINC `($__internal_1_$__cuda_sm20_rem_u64) ;  /* 0x0000012800cc7944 */ /* 0x026fea0003c00000 */
[----:B------:R-:W-:Y:S05]  /*7fb0*/  BRA `(.L_x_69) ;  /* 0x00000000004c7947 */ /* 0x000fea0003800000 */
.L_x_68:
        /* <DEDUP_REMOVED lines=19> */
.L_x_69:
[----:B------:R-:W-:Y:S05]  /*80f0*/  BSYNC B0 ;  /* 0x0000000000007941 */ /* 0x000fea0003800000 */
.L_x_67:
[--C-:B------:R-:W-:Y:S01]  /*8100*/  SHF.R.U64 R8, R104, 0x3, R105.reuse ;  /* 0x0000000368087819 */ /* 0x100fe20000001269 */
[----:B------:R-:W-:Y:S01]  /*8110*/  ULDC UR6, c[0x0][0x210] ;  /* 0x0000840000067ab9 */ /* 0x000fe20000000800 */
[----:B------:R-:W-:Y:S02]  /*8120*/  SHF.R.U32.HI R9, RZ, 0x3, R105 ;  /* 0x00000003ff097819 */ /* 0x000fe40000011669 */
[----:B------:R-:W-:Y:S02]  /*8130*/  ISETP.LE.U32.AND P1, PT, R11, R8, PT ;  /* 0x000000080b00720c */ /* 0x000fe40003f23070 */
[----:B------:R-:W-:-:S04]  /*8140*/  ISETP.LT.AND P0, PT, R5, UR6, !P0 ;  /* 0x0000000605007c0c */ /* 0x000fc8000c701270 */
[----:B------:R-:W-:-:S13]  /*8150*/  ISETP.LE.U32.AND.EX P0, PT, R10, R9, P0, P1 ;  /* 0x000000090a00720c */ /* 0x000fda0000703110 */
[----:B------:R-:W-:Y:S05]  /*8160*/  @!P0 BRA `(.L_x_70) ;  /* 0x0000000000ac8947 */ /* 0x000fea0003800000 */
[----:B------:R2:W-:Y:S01]  /*8170*/  STG.E.64 desc[UR16][R12.64+0x100], R6 ;  /* 0x000100060c007986 */ /* 0x0005e2000c101b10 */
[----:B------:R-:W-:Y:S05]  /*8180*/  BRA `(.L_x_70) ;  /* 0x0000000000a47947 */ /* 0x000fea0003800000 */
.L_x_45:
[----:B------:R-:W-:Y:S01]  /*8190*/  ULDC UR4, c[0x0][0x214] ;  /* 0x0000850000047ab9 */ /* 0x000fe20000000800 */
[C---:B------:R-:W-:Y:S01]  /*81a0*/  VIADD R5, R94.reuse, 0x20 ;  /* 0x000000205e057836 */ /* 0x040fe20000000000 */
[----:B------:R-:W-:-:S04]  /*81b0*/  ISETP.GE.AND P0, PT, R94, UR4, PT ;  /* 0x000000045e007c0c */ /* 0x000fc8000bf06270 */
[----:B------:R-:W-:Y:S01]  /*81c0*/  ISETP.GE.AND P1, PT, R5, UR4, PT ;  /* 0x0000000405007c0c */ /* 0x000fe2000bf26270 */
[C---:B------:R-:W-:Y:S01]  /*81d0*/  VIADD R5, R96.reuse, 0x1 ;  /* 0x0000000160057836 */ /* 0x040fe20000000000 */
[C---:B------:R-:W-:Y:S01]  /*81e0*/  ISETP.LT.AND P3, PT, R96.reuse, UR6, !P0 ;  /* 0x0000000660007c0c */ /* 0x040fe2000c761270 */
[----:B------:R-:W-:Y:S01]  /*81f0*/  ULDC.64 UR4, c[0x0][0x2f8] ;  /* 0x0000be0000047ab9 */ /* 0x000fe20000000a00 */
[----:B------:R-:W-:Y:S01]  /*8200*/  ISETP.LT.AND P4, PT, R96, UR6, !P1 ;  /* 0x0000000660007c0c */ /* 0x000fe2000cf81270 */
[----:B------:R-:W-:-:S04]  /*8210*/  UIADD3 UR9, UP0, UR4, 0x100, URZ ;  /* 0x0000010004097890 */ /* 0x000fc8000ff1e03f */
[----:B------:R-:W-:-:S06]  /*8220*/  UIADD3.X UR7, URZ, UR5, URZ, UP0, !UPT ;  /* 0x000000053f077290 */ /* 0x000fcc00087fe43f */
[--C-:B------:R-:W-:Y:S02]  /*8230*/  @P3 IMAD.MOV.U32 R100, RZ, RZ, R116.reuse ;  /* 0x000000ffff643224 */ /* 0x100fe400078e0074 */
[--C-:B------:R-:W-:Y:S02]  /*8240*/  @P3 IMAD.MOV.U32 R101, RZ, RZ, R117.reuse ;  /* 0x000000ffff653224 */ /* 0x100fe400078e0075 */
[----:B------:R-:W-:Y:S02]  /*8250*/  @P4 IMAD.MOV.U32 R104, RZ, RZ, R116 ;  /* 0x000000ffff684224 */ /* 0x000fe400078e0074 */
[----:B------:R-:W-:Y:S01]  /*8260*/  @P4 IMAD.MOV.U32 R105, RZ, RZ, R117 ;  /* 0x000000ffff694224 */ /* 0x000fe200078e0075 */
[----:B------:R1:W-:Y:S01]  /*8270*/  @P3 STG.E.64 desc[UR16][R100.64], R122 ;  /* 0x0000007a64003986 */ /* 0x0003e2000c101b10 */
[----:B------:R-:W-:-:S03]  /*8280*/  ISETP.LT.AND P3, PT, R5, UR6, !P0 ;  /* 0x0000000605007c0c */ /* 0x000fc6000c761270 */
[----:B------:R2:W-:Y:S01]  /*8290*/  @P4 STG.E.64 desc[UR16][R104.64+0x100], R18 ;  /* 0x0001001268004986 */ /* 0x0005e2000c101b10 */
[----:B------:R-:W-:-:S04]  /*82a0*/  IADD3 R98, P4, R116, UR4, RZ ;  /* 0x0000000474627c10 */ /* 0x000fc8000ff9e0ff */
[----:B------:R-:W-:Y:S02]  /*82b0*/  IADD3.X R99, R117, UR5, RZ, P4, !PT ;  /* 0x0000000575637c10 */ /* 0x000fe4000a7fe4ff */
[----:B------:R-:W-:Y:S01]  /*82c0*/  ISETP.LT.AND P4, PT, R5, UR6, !P1 ;  /* 0x0000000605007c0c */ /* 0x000fe2000cf81270 */
[----:B------:R-:W-:Y:S02]  /*82d0*/  VIADD R5, R96, 0x2 ;  /* 0x0000000260057836 */ /* 0x000fe40000000000 */
[----:B------:R3:W-:Y:S01]  /*82e0*/  @P3 STG.E.64 desc[UR16][R98.64], R16 ;  /* 0x0000001062003986 */ /* 0x0007e2000c101b10 */
[----:B------:R-:W-:Y:S02]  /*82f0*/  IADD3 R102, P3, R116, UR9, RZ ;  /* 0x0000000974667c10 */ /* 0x000fe4000ff7e0ff */
[----:B------:R-:W-:Y:S02]  /*8300*/  ISETP.LT.AND P1, PT, R5, UR6, !P1 ;  /* 0x0000000605007c0c */ /* 0x000fe4000cf21270 */
[----:B------:R-:W-:-:S05]  /*8310*/  IADD3.X R103, R117, UR7, RZ, P3, !PT ;  /* 0x0000000775677c10 */ /* 0x000fca0009ffe4ff */
[----:B------:R3:W-:Y:S01]  /*8320*/  @P4 STG.E.64 desc[UR16][R102.64], R14 ;  /* 0x0000000e66004986 */ /* 0x0007e2000c101b10 */
[----:B-1----:R-:W-:Y:S01]  /*8330*/  IADD3 R100, P3, R98, UR4, RZ ;  /* 0x0000000462647c10 */ /* 0x002fe2000ff7e0ff */
[----:B--2---:R-:W-:Y:S01]  /*8340*/  VIADD R18, R96, 0x3 ;  /* 0x0000000360127836 */ /* 0x004fe20000000000 */
[----:B------:R-:W-:Y:S02]  /*8350*/  IADD3 R104, P4, R98, UR9, RZ ;  /* 0x0000000962687c10 */ /* 0x000fe4000ff9e0ff */
[----:B------:R-:W-:Y:S02]  /*8360*/  IADD3.X R101, R99, UR5, RZ, P3, !PT ;  /* 0x0000000563657c10 */ /* 0x000fe40009ffe4ff */
[----:B------:R-:W-:Y:S02]  /*8370*/  ISETP.LT.AND P3, PT, R5, UR6, !P0 ;  /* 0x0000000605007c0c */ /* 0x000fe4000c761270 */
[----:B------:R-:W-:Y:S02]  /*8380*/  ISETP.LT.AND P0, PT, R18, UR6, !P0 ;  /* 0x0000000612007c0c */ /* 0x000fe4000c701270 */
[----:B------:R-:W-:-:S02]  /*8390*/  IADD3.X R105, R99, UR7, RZ, P4, !PT ;  /* 0x0000000763697c10 */ /* 0x000fc4000a7fe4ff */
[----:B------:R-:W-:-:S04]  /*83a0*/  IADD3 R18, P4, R100, UR4, RZ ;  /* 0x0000000464127c10 */ /* 0x000fc8000ff9e0ff */
[C---:B------:R-:W-:Y:S02]  /*83b0*/  IADD3.X R19, R101.reuse, UR5, RZ, P4, !PT ;  /* 0x0000000565137c10 */ /* 0x040fe4000a7fe4ff */
[----:B---3--:R-:W-:Y:S01]  /*83c0*/  IADD3 R16, P4, R100, UR9, RZ ;  /* 0x0000000964107c10 */ /* 0x008fe2000ff9e0ff */
[----:B------:R3:W-:Y:S03]  /*83d0*/  @P3 STG.E.64 desc[UR16][R100.64], R12 ;  /* 0x0000000c64003986 */ /* 0x0007e6000c101b10 */
[----:B------:R-:W-:Y:S01]  /*83e0*/  IADD3.X R17, R101, UR7, RZ, P4, !PT ;  /* 0x0000000765117c10 */ /* 0x000fe2000a7fe4ff */
[----:B------:R3:W-:Y:S04]  /*83f0*/  @P1 STG.E.64 desc[UR16][R104.64], R10 ;  /* 0x0000000a68001986 */ /* 0x0007e8000c101b10 */
[----:B------:R3:W-:Y:S04]  /*8400*/  @P0 STG.E.64 desc[UR16][R18.64], R8 ;  /* 0x0000000812000986 */ /* 0x0007e8000c101b10 */
[----:B------:R3:W-:Y:S02]  /*8410*/  @P5 STG.E.64 desc[UR16][R16.64], R6 ;  /* 0x0000000610005986 */ /* 0x0007e4000c101b10 */
.L_x_70:
[----:B------:R-:W-:Y:S05]  /*8420*/  BSYNC B1 ;  /* 0x0000000000017941 */ /* 0x000fea0003800000 */
.L_x_44:
[----:B------:R-:W-:Y:S01]  /*8430*/  ULDC.64 UR4, c[0x0][0x310] ;  /* 0x0000c40000047ab9 */ /* 0x000fe20000000a00 */
[----:B---3--:R-:W-:Y:S01]  /*8440*/  IADD3 R8, P1, R72, R92, RZ ;  /* 0x0000005c48087210 */ /* 0x008fe20007f3e0ff */
[----:B------:R-:W-:Y:S01]  /*8450*/  BSSY B1, `(.L_x_71) ;  /* 0x00001a3000017945 */ /* 0x000fe20003800000 */
[----:B--2---:R-:W-:-:S03]  /*8460*/  IADD3 R6, P0, R116, UR4, RZ ;  /* 0x0000000474067c10 */ /* 0x004fc6000ff1e0ff */
[----:B------:R-:W-:Y:S01]  /*8470*/  IMAD.X R9, R73, 0x1, R91, P1 ;  /* 0x0000000149097824 */ /* 0x000fe200008e065b */
[----:B------:R-:W-:Y:S01]  /*8480*/  IADD3.X R7, R117, UR5, RZ, P0, !PT ;  /* 0x0000000575077c10 */ /* 0x000fe200087fe4ff */
[----:B------:R-:W-:Y:S08]  /*8490*/  @!P2 BRA `(.L_x_72) ;  /* 0x0000001400dca947 */ /* 0x000ff00003800000 */
        /* <DEDUP_REMOVED lines=11> */
[----:B-1---5:R-:W-:Y:S05]  /*8550*/  CALL.REL.NOINC `($__internal_0_$__cuda_sm20_div_u64) ;  /* 0x00000120004c7944 */ /* 0x022fea0003c00000 */
[----:B------:R-:W-:-:S04]  /*8560*/  IADD3 R5, P0, RZ, -R99, RZ ;  /* 0x80000063ff057210 */ /* 0x000fc80007f1e0ff */
[----:B------:R-:W-:Y:S01]  /*8570*/  IADD3.X R11, RZ, ~R98, RZ, P0, !PT ;  /* 0x80000062ff0b7210 */ /* 0x000fe200007fe4ff */
[----:B------:R-:W-:-:S04]  /*8580*/  IMAD.WIDE.U32 R14, R90, R5, R12 ;  /* 0x000000055a0e7225 */ /* 0x000fc800078e000c */
[----:B------:R-:W-:-:S04]  /*8590*/  IMAD R10, R11, R90, RZ ;  /* 0x0000005a0b0a7224 */ /* 0x000fc800078e02ff */
[----:B------:R-:W-:Y:S01]  /*85a0*/  IMAD R5, R0, R5, R10 ;  /* 0x0000000500057224 */ /* 0x000fe200078e020a */
[----:B------:R-:W-:-:S04]  /*85b0*/  MOV R10, R99 ;  /* 0x00000063000a7202 */ /* 0x000fc80000000f00 */
[----:B------:R-:W-:Y:S01]  /*85c0*/  IADD3 R5, R5, R15, RZ ;  /* 0x0000000f05057210 */ /* 0x000fe20007ffe0ff */
[----:B------:R-:W-:Y:S05]  /*85d0*/  BRA `(.L_x_75) ;  /* 0x0000000000547947 */ /* 0x000fea0003800000 */
.L_x_74:
[----:B------:R-:W2:Y:S01]  /*85e0*/  I2F.U32.RP R14, R90 ;  /* 0x0000005a000e7306 */ /* 0x000ea20000209000 */
[----:B------:R-:W-:Y:S01]  /*85f0*/  IMAD.MOV.U32 R10, RZ, RZ, RZ ;  /* 0x000000ffff0a7224 */ /* 0x000fe200078e00ff */
[----:B------:R-:W-:-:S06]  /*8600*/  ISETP.NE.U32.AND P0, PT, R90, RZ, PT ;  /* 0x000000ff5a00720c */ /* 0x000fcc0003f05070 */
[----:B--2---:R-:W2:Y:S02]  /*8610*/  MUFU.RCP R11, R14 ;  /* 0x0000000e000b7308 */ /* 0x004ea40000001000 */
[----:B--2---:R-:W-:-:S06]  /*8620*/  IADD3 R11, R11, 0xffffffe, RZ ;  /* 0x0ffffffe0b0b7810 */ /* 0x004fcc0007ffe0ff */
[----:B------:R-:W2:Y:S02]  /*8630*/  F2I.FTZ.U32.TRUNC.NTZ R11, R11 ;  /* 0x0000000b000b7305 */ /* 0x000ea4000021f000 */
[----:B--2---:R-:W-:-:S05]  /*8640*/  IADD3 R5, RZ, -R11, RZ ;  /* 0x8000000bff057210 */ /* 0x004fca0007ffe0ff */
        /* <DEDUP_REMOVED lines=14> */
.L_x_75:
[----:B------:R-:W-:Y:S05]  /*8730*/  BSYNC B0 ;  /* 0x0000000000007941 */ /* 0x000fea0003800000 */
.L_x_73:
[----:B------:R-:W-:Y:S01]  /*8740*/  ULDC.64 UR4, c[0x0][0x210] ;  /* 0x0000840000047ab9 */ /* 0x000fe20000000a00 */
[--C-:B------:R-:W-:Y:S02]  /*8750*/  SHF.R.U64 R11, R14, 0x3, R5.reuse ;  /* 0x000000030e0b7819 */ /* 0x100fe40000001205 */
[----:B------:R-:W-:Y:S02]  /*8760*/  ISETP.GE.AND P1, PT, R94, UR5, PT ;  /* 0x000000055e007c0c */ /* 0x000fe4000bf26270 */
[----:B------:R-:W-:Y:S02]  /*8770*/  SHF.R.U32.HI R14, RZ, 0x3, R5 ;  /* 0x00000003ff0e7819 */ /* 0x000fe40000011605 */
[----:B------:R-:W-:Y:S02]  /*8780*/  ISETP.LE.U32.AND P0, PT, R10, R11, PT ;  /* 0x0000000b0a00720c */ /* 0x000fe40003f03070 */
[----:B------:R-:W-:Y:S02]  /*8790*/  ISETP.LT.AND P3, PT, R4, UR4, !P1 ;  /* 0x0000000404007c0c */ /* 0x000fe4000cf61270 */
[----:B------:R-:W-:-:S04]  /*87a0*/  SHF.R.S32.HI R5, RZ, 0x1f, R10 ;  /* 0x0000001fff057819 */ /* 0x000fc8000001140a */
[----:B------:R-:W-:-:S13]  /*87b0*/  ISETP.LE.U32.AND.EX P0, PT, R5, R14, P3, P0 ;  /* 0x0000000e0500720c */ /* 0x000fda0001f03100 */
[----:B------:R2:W4:Y:S01]  /*87c0*/  @P0 LDG.E.LTC128B.64 R88, desc[UR16][R8.64] ;  /* 0x0000001008580981 */ /* 0x000522000c1e1b20 */
[----:B------:R-:W-:Y:S01]  /*87d0*/  IADD3 R103, P0, R12, 0x100, RZ ;  /* 0x000001000c677810 */ /* 0x000fe20007f1e0ff */
[----:B------:R-:W-:Y:S04]  /*87e0*/  BSSY B0, `(.L_x_76) ;  /* 0x000001d000007945 */ /* 0x000fe80003800000 */
[----:B------:R-:W-:-:S05]  /*87f0*/  IMAD.X R101, RZ, RZ, R13, P0 ;  /* 0x000000ffff657224 */ /* 0x000fca00000e060d */
[----:B------:R-:W-:-:S04]  /*8800*/  LOP3.LUT R11, R101, R0, RZ, 0xfc, !PT ;  /* 0x00000000650b7212 */ /* 0x000fc800078efcff */
[----:B------:R-:W-:-:S13]  /*8810*/  ISETP.NE.U32.AND P0, PT, R11, RZ, PT ;  /* 0x000000ff0b00720c */ /* 0x000fda0003f05070 */
[----:B--2---:R-:W-:Y:S05]  /*8820*/  @!P0 BRA `(.L_x_77) ;  /* 0x0000000000148947 */ /* 0x004fea0003800000 */
[----:B------:R-:W-:Y:S01]  /*8830*/  IMAD.MOV.U32 R102, RZ, RZ, R90 ;  /* 0x000000ffff667224 */ /* 0x000fe200078e005a */
[----:B------:R-:W-:Y:S02]  /*8840*/  MOV R99, R0 ;  /* 0x0000000000637202 */ /* 0x000fe40000000f00 */
[----:B------:R-:W-:Y:S02]  /*8850*/  MOV R100, 0x8870 ;  /* 0x0000887000647802 */ /* 0x000fe40000000f00 */
[----:B-1--45:R-:W-:Y:S05]  /*8860*/  CALL.REL.NOINC `($__internal_1_$__cuda_sm20_rem_u64) ;  /* 0x00000120009c7944 */ /* 0x032fea0003c00000 */
[----:B------:R-:W-:Y:S05]  /*8870*/  BRA `(.L_x_78) ;  /* 0x00000000004c7947 */ /* 0x000fea0003800000 */
.L_x_77:
        /* <DEDUP_REMOVED lines=19> */
.L_x_78:
[----:B------:R-:W-:Y:S05]  /*89b0*/  BSYNC B0 ;  /* 0x0000000000007941 */ /* 0x000fea0003800000 */
.L_x_76:
[----:B------:R-:W-:Y:S01]  /*89c0*/  VIADD R11, R94, 0x20 ;  /* 0x000000205e0b7836 */ /* 0x000fe20000000000 */
[----:B------:R-:W-:Y:S01]  /*89d0*/  ULDC.64 UR4, c[0x0][0x210] ;  /* 0x0000840000047ab9 */ /* 0x000fe20000000a00 */
[--C-:B------:R-:W-:Y:S02]  /*89e0*/  SHF.R.U64 R13, R104, 0x3, R105.reuse ;  /* 0x00000003680d7819 */ /* 0x100fe40000001269 */
[----:B------:R-:W-:Y:S02]  /*89f0*/  SHF.R.U32.HI R12, RZ, 0x3, R105 ;  /* 0x00000003ff0c7819 */ /* 0x000fe40000011669 */
[----:B------:R-:W-:Y:S02]  /*8a00*/  ISETP.GE.AND P0, PT, R11, UR5, PT ;  /* 0x000000050b007c0c */ /* 0x000fe4000bf06270 */
[----:B------:R-:W-:Y:S02]  /*8a10*/  ISETP.LE.U32.AND P3, PT, R10, R13, PT ;  /* 0x0000000d0a00720c */ /* 0x000fe40003f63070 */
[----:B------:R-:W-:-:S04]  /*8a20*/  ISETP.LT.AND P4, PT, R4, UR4, !P0 ;  /* 0x0000000404007c0c */ /* 0x000fc8000c781270 */
[----:B------:R-:W-:-:S13]  /*8a30*/  ISETP.LE.U32.AND.EX P3, PT, R5, R12, P4, P3 ;  /* 0x0000000c0500720c */ /* 0x000fda0002763130 */
[----:B------:R-:W-:Y:S02]  /*8a40*/  @P3 IMAD.MOV.U32 R10, RZ, RZ, R8 ;  /* 0x000000ffff0a3224 */ /* 0x000fe400078e0008 */
[----:B------:R-:W-:-:S05]  /*8a50*/  @P3 IMAD.MOV.U32 R11, RZ, RZ, R9 ;  /* 0x000000ffff0b3224 */ /* 0x000fca00078e0009 */
[----:B------:R2:W4:Y:S01]  /*8a60*/  @P3 LDG.E.LTC128B.64 R86, desc[UR16][R10.64+0x100] ;  /* 0x000100100a563981 */ /* 0x000522000c1e1b20 */
[----:B------:R-:W-:Y:S01]  /*8a70*/  IADD3 R8, P3, R70, R8, RZ ;  /* 0x0000000846087210 */ /* 0x000fe20007f7e0ff */
[----:B------:R-:W-:Y:S04]  /*8a80*/  BSSY B0, `(.L_x_79) ;  /* 0x000002b000007945 */ /* 0x000fe80003800000 */
[----:B------:R-:W-:Y:S01]  /*8a90*/  IMAD.X R9, R71, 0x1, R9, P3 ;  /* 0x0000000147097824 */ /* 0x000fe200018e0609 */
[----:B------:R-:W-:-:S05]  /*8aa0*/  IADD3 R12, P3, -R2, R8, RZ ;  /* 0x00000008020c7210 */ /* 0x000fca0007f7e1ff */
[----:B------:R-:W-:-:S05]  /*8ab0*/  IMAD.X R13, R9, 0x1, ~R3, P3 ;  /* 0x00000001090d7824 */ /* 0x000fca00018e0e03 */
[----:B------:R-:W-:-:S04]  /*8ac0*/  LOP3.LUT R5, R13, R0, RZ, 0xfc, !PT ;  /* 0x000000000d057212 */ /* 0x000fc800078efcff */
[----:B------:R-:W-:-:S13]  /*8ad0*/  ISETP.NE.U32.AND P3, PT, R5, RZ, PT ;  /* 0x000000ff0500720c */ /* 0x000fda0003f65070 */
[----:B--2---:R-:W-:Y:S05]  /*8ae0*/  @!P3 BRA `(.L_x_80) ;  /* 0x00000000003cb947 */ /* 0x004fea0003800000 */
[----:B------:R-:W-:Y:S01]  /*8af0*/  IMAD.MOV.U32 R98, RZ, RZ, R12 ;  /* 0x000000ffff627224 */ /* 0x000fe200078e000c */
[----:B------:R-:W-:Y:S01]  /*8b00*/  MOV R103, R90 ;  /* 0x0000005a00677202 */ /* 0x000fe20000000f00 */
[----:B------:R-:W-:Y:S01]  /*8b10*/  IMAD.MOV.U32 R97, RZ, RZ, R13 ;  /* 0x000000ffff617224 */ /* 0x000fe200078e000d */
[----:B------:R-:W-:Y:S02]  /*8b20*/  MOV R106, R0 ;  /* 0x00000000006a7202 */ /* 0x000fe40000000f00 */
[----:B------:R-:W-:Y:S02]  /*8b30*/  MOV R104, 0x8b50 ;  /* 0x00008b5000687802 */ /* 0x000fe40000000f00 */
[----:B-1--45:R-:W-:Y:S05]  /*8b40*/  CALL.REL.NOINC `($__internal_0_$__cuda_sm20_div_u64) ;  /* 0x0000011800d07944 */ /* 0x032fea0003c00000 */
[----:B------:R-:W-:-:S04]  /*8b50*/  IADD3 R5, P3, RZ, -R99, RZ ;  /* 0x80000063ff057210 */ /* 0x000fc80007f7e0ff */
[----:B------:R-:W-:Y:S01]  /*8b60*/  IADD3.X R11, RZ, ~R98, RZ, P3, !PT ;  /* 0x80000062ff0b7210 */ /* 0x000fe20001ffe4ff */
[----:B------:R-:W-:-:S04]  /*8b70*/  IMAD.WIDE.U32 R14, R90, R5, R12 ;  /* 0x000000055a0e7225 */ /* 0x000fc800078e000c */
[----:B------:R-:W-:Y:S01]  /*8b80*/  IMAD R10, R11, R90, RZ ;  /* 0x0000005a0b0a7224 */ /* 0x000fe200078e02ff */
[----:B------:R-:W-:-:S03]  /*8b90*/  MOV R11, R99 ;  /* 0x00000063000b7202 */ /* 0x000fc60000000f00 */
[----:B------:R-:W-:Y:S01]  /*8ba0*/  IMAD R5, R0, R5, R10 ;  /* 0x0000000500057224 */ /* 0x000fe200078e020a */
[----:B------:R-:W-:-:S04]  /*8bb0*/  MOV R10, R14 ;  /* 0x0000000e000a7202 */ /* 0x000fc80000000f00 */
[----:B------:R-:W-:Y:S01]  /*8bc0*/  IADD3 R5, R5, R15, RZ ;  /* 0x0000000f05057210 */ /* 0x000fe20007ffe0ff */
[----:B------:R-:W-:Y:S05]  /*8bd0*/  BRA `(.L_x_81) ;  /* 0x0000000000547947 */ /* 0x000fea0003800000 */
.L_x_80:
[----:B------:R-:W2:Y:S01]  /*8be0*/  I2F.U32.RP R14, R90 ;  /* 0x0000005a000e7306 */ /* 0x000ea20000209000 */
[----:B------:R-:W-:-:S07]  /*8bf0*/  ISETP.NE.U32.AND P3, PT, R90, RZ, PT ;  /* 0x000000ff5a00720c */ /* 0x000fce0003f65070 */
[----:B--2---:R-:W2:Y:S02]  /*8c00*/  MUFU.RCP R10, R14 ;  /* 0x0000000e000a7308 */ /* 0x004ea40000001000 */
[----:B--2---:R-:W-:-:S06]  /*8c10*/  IADD3 R10, R10, 0xffffffe, RZ ;  /* 0x0ffffffe0a0a7810 */ /* 0x004fcc0007ffe0ff */
[----:B------:R-:W2:Y:S02]  /*8c20*/  F2I.FTZ.U32.TRUNC.NTZ R11, R10 ;  /* 0x0000000a000b7305 */ /* 0x000ea4000021f000 */
[----:B--2---:R-:W-:Y:S01]  /*8c30*/  IADD3 R5, RZ, -R11, RZ ;  /* 0x8000000bff057210 */ /* 0x004fe20007ffe0ff */
        /* <DEDUP_REMOVED lines=15> */
.L_x_81:
[----:B------:R-:W-:Y:S05]  /*8d30*/  BSYNC B0 ;  /* 0x0000000000007941 */ /* 0x000fea0003800000 */
.L_x_79:
[--C-:B------:R-:W-:Y:S01]  /*8d40*/  SHF.R.U64 R14, R10, 0x3, R5.reuse ;  /* 0x000000030a0e7819 */ /* 0x100fe20000001205 */
[----:B------:R-:W-:Y:S01]  /*8d50*/  VIADD R10, R96, 0x9 ;  /* 0x00000009600a7836 */ /* 0x000fe20000000000 */
[----:B------:R-:W-:Y:S02]  /*8d60*/  ULDC UR4, c[0x0][0x210] ;  /* 0x0000840000047ab9 */ /* 0x000fe40000000800 */
        /* <DEDUP_REMOVED lines=17> */
.L_x_83:
        /* <DEDUP_REMOVED lines=19> */
.L_x_84:
[----:B------:R-:W-:Y:S05]  /*8fb0*/  BSYNC B0 ;  /* 0x0000000000007941 */ /* 0x000fea0003800000 */
.L_x_82:
[--C-:B------:R-:W-:Y:S01]  /*8fc0*/  SHF.R.U64 R14, R104, 0x3, R105.reuse ;  /* 0x00000003680e7819 */ /* 0x100fe20000001269 */
[----:B------:R-:W-:Y:S01]  /*8fd0*/  ULDC UR4, c[0x0][0x210] ;  /* 0x0000840000047ab9 */ /* 0x000fe20000000800 */
[----:B------:R-:W-:Y:S02]  /*8fe0*/  SHF.R.U32.HI R12, RZ, 0x3, R105 ;  /* 0x00000003ff0c7819 */ /* 0x000fe40000011669 */
        /* <DEDUP_REMOVED lines=29> */
.L_x_86:
        /* <DEDUP_REMOVED lines=21> */
.L_x_87:
[----:B------:R-:W-:Y:S05]  /*9310*/  BSYNC B0 ;  /* 0x0000000000007941 */ /* 0x000fea0003800000 */
.L_x_85:
        /* <DEDUP_REMOVED lines=20> */
.L_x_89:
        /* <DEDUP_REMOVED lines=19> */
.L_x_90:
[----:B------:R-:W-:Y:S05]  /*9590*/  BSYNC B0 ;  /* 0x0000000000007941 */ /* 0x000fea0003800000 */
.L_x_88:
        /* <DEDUP_REMOVED lines=32> */
.L_x_92:
        /* <DEDUP_REMOVED lines=21> */
.L_x_93:
[----:B------:R-:W-:Y:S05]  /*98f0*/  BSYNC B0 ;  /* 0x0000000000007941 */ /* 0x000fea0003800000 */
.L_x_91:
        /* <DEDUP_REMOVED lines=20> */
.L_x_95:
        /* <DEDUP_REMOVED lines=19> */
.L_x_96:
[----:B------:R-:W-:Y:S05]  /*9b70*/  BSYNC B0 ;  /* 0x0000000000007941 */ /* 0x000fea0003800000 */
.L_x_94:
[--C-:B------:R-:W-:Y:S01]  /*9b80*/  SHF.R.U64 R14, R104, 0x3, R105.reuse ;  /* 0x00000003680e7819 */ /* 0x100fe20000001269 */
[----:B------:R-:W-:Y:S01]  /*9b90*/  ULDC UR6, c[0x0][0x210] ;  /* 0x0000840000067ab9 */ /* 0x000fe20000000800 */
[----:B------:R-:W-:Y:S02]  /*9ba0*/  SHF.R.U32.HI R12, RZ, 0x3, R105 ;  /* 0x00000003ff0c7819 */ /* 0x000fe40000011669 */
[----:B------:R-:W-:Y:S02]  /*9bb0*/  ISETP.LE.U32.AND P1, PT, R11, R14, PT ;  /* 0x0000000e0b00720c */ /* 0x000fe40003f23070 */
[----:B------:R-:W-:-:S04]  /*9bc0*/  ISETP.LT.AND P5, PT, R10, UR6, !P0 ;  /* 0x000000060a007c0c */ /* 0x000fc8000c7a1270 */
[----:B------:R-:W-:-:S13]  /*9bd0*/  ISETP.LE.U32.AND.EX P1, PT, R5, R12, P5, P1 ;  /* 0x0000000c0500720c */ /* 0x000fda0002f23110 */
[----:B------:R-:W-:Y:S05]  /*9be0*/  @!P1 BRA `(.L_x_97) ;  /* 0x0000000000a49947 */ /* 0x000fea0003800000 */
[----:B------:R3:W4:Y:S01]  /*9bf0*/  LDG.E.LTC128B.64 R74, desc[UR16][R8.64+0x100] ;  /* 0x00010010084a7981 */ /* 0x000722000c1e1b20 */
[----:B------:R-:W-:Y:S05]  /*9c00*/  BRA `(.L_x_97) ;  /* 0x00000000009c7947 */ /* 0x000fea0003800000 */
.L_x_72:
[C---:B------:R-:W-:Y:S01]  /*9c10*/  VIADD R5, R94.reuse, 0x20 ;  /* 0x000000205e057836 */ /* 0x040fe20000000000 */
[----:B------:R-:W-:Y:S02]  /*9c20*/  ULDC UR4, c[0x0][0x214] ;  /* 0x0000850000047ab9 */ /* 0x000fe40000000800 */
[----:B------:R-:W-:Y:S02]  /*9c30*/  ISETP.GE.AND P0, PT, R94, UR4, PT ;  /* 0x000000045e007c0c */ /* 0x000fe4000bf06270 */
[----:B------:R-:W-:Y:S02]  /*9c40*/  ISETP.GE.AND P5, PT, R5, UR4, PT ;  /* 0x0000000405007c0c */ /* 0x000fe4000bfa6270 */
[C---:B------:R-:W-:Y:S02]  /*9c50*/  ISETP.LT.AND P3, PT, R4.reuse, UR6, !P0 ;  /* 0x0000000604007c0c */ /* 0x040fe4000c761270 */
[----:B------:R-:W-:Y:S01]  /*9c60*/  ISETP.LT.AND P1, PT, R4, UR6, !P5 ;  /* 0x0000000604007c0c */ /* 0x000fe2000ef21270 */
[----:B------:R-:W-:Y:S01]  /*9c70*/  VIADD R5, R96, 0x9 ;  /* 0x0000000960057836 */ /* 0x000fe20000000000 */
[----:B------:R-:W-:-:S05]  /*9c80*/  IADD3 R12, P4, R70, R8, RZ ;  /* 0x00000008460c7210 */ /* 0x000fca0007f9e0ff */
[----:B------:R-:W-:-:S04]  /*9c90*/  IMAD.X R13, R71, 0x1, R9, P4 ;  /* 0x00000001470d7824 */ /* 0x000fc800020e0609 */
[----:B------:R2:W4:Y:S02]  /*9ca0*/  @P3 LDG.E.LTC128B.64 R88, desc[UR16][R8.64] ;  /* 0x0000001008583981 */ /* 0x000524000c1e1b20 */
[----:B------:R-:W-:Y:S02]  /*9cb0*/  @P1 IMAD.MOV.U32 R14, RZ, RZ, R8 ;  /* 0x000000ffff0e1224 */ /* 0x000fe400078e0008 */
[----:B------:R-:W-:Y:S01]  /*9cc0*/  @P1 IMAD.MOV.U32 R15, RZ, RZ, R9 ;  /* 0x000000ffff0f1224 */ /* 0x000fe200078e0009 */
[----:B------:R-:W-:Y:S02]  /*9cd0*/  IADD3 R11, P3, R70, 0x100, RZ ;  /* 0x00000100460b7810 */ /* 0x000fe40007f7e0ff */
[C---:B------:R-:W-:Y:S02]  /*9ce0*/  ISETP.LT.AND P4, PT, R5.reuse, UR6, !P0 ;  /* 0x0000000605007c0c */ /* 0x040fe4000c781270 */
[----:B------:R3:W4:Y:S01]  /*9cf0*/  @P1 LDG.E.LTC128B.64 R86, desc[UR16][R14.64+0x100] ;  /* 0x000100100e561981 */ /* 0x000722000c1e1b20 */
[----:B------:R-:W-:Y:S01]  /*9d00*/  ISETP.LT.AND P1, PT, R5, UR6, !P5 ;  /* 0x0000000605007c0c */ /* 0x000fe2000ef21270 */
[----:B------:R-:W-:Y:S01]  /*9d10*/  IMAD.X R5, RZ, RZ, R71, P3 ;  /* 0x000000ffff057224 */ /* 0x000fe200018e0647 */
[----:B------:R-:W-:-:S05]  /*9d20*/  IADD3 R16, P3, R11, R8, RZ ;  /* 0x000000080b107210 */ /* 0x000fca0007f7e0ff */
[----:B------:R-:W-:-:S03]  /*9d30*/  IMAD.X R17, R5, 0x1, R9, P3 ;  /* 0x0000000105117824 */ /* 0x000fc600018e0609 */
[----:B------:R1:W4:Y:S04]  /*9d40*/  @P4 LDG.E.LTC128B.64 R84, desc[UR16][R12.64] ;  /* 0x000000100c544981 */ /* 0x000328000c1e1b20 */
[----:B------:R1:W4:Y:S01]  /*9d50*/  @P1 LDG.E.LTC128B.64 R82, desc[UR16][R16.64] ;  /* 0x0000001010521981 */ /* 0x000322000c1e1b20 */
[----:B--2---:R-:W-:-:S05]  /*9d60*/  VIADD R8, R96, 0xa ;  /* 0x0000000a60087836 */ /* 0x004fca0000000000 */
[C---:B------:R-:W-:Y:S02]  /*9d70*/  ISETP.LT.AND P3, PT, R8.reuse, UR6, !P0 ;  /* 0x0000000608007c0c */ /* 0x040fe4000c761270 */
[----:B------:R-:W-:Y:S01]  /*9d80*/  ISETP.LT.AND P1, PT, R8, UR6, !P5 ;  /* 0x0000000608007c0c */ /* 0x000fe2000ef21270 */
[----:B------:R-:W-:Y:S01]  /*9d90*/  VIADD R8, R96, 0xb ;  /* 0x0000000b60087836 */ /* 0x000fe20000000000 */
[----:B---3--:R-:W-:-:S04]  /*9da0*/  IADD3 R14, P4, R70, R12, RZ ;  /* 0x0000000c460e7210 */ /* 0x008fc80007f9e0ff */
[C---:B------:R-:W-:Y:S01]  /*9db0*/  ISETP.LT.AND P0, PT, R8.reuse, UR6, !P0 ;  /* 0x0000000608007c0c */ /* 0x040fe2000c701270 */
[--C-:B------:R-:W-:Y:S01]  /*9dc0*/  IMAD.X R15, R71, 0x1, R13.reuse, P4 ;  /* 0x00000001470f7824 */ /* 0x100fe200020e060d */
[----:B------:R-:W-:Y:S02]  /*9dd0*/  ISETP.LT.AND P5, PT, R8, UR6, !P5 ;  /* 0x0000000608007c0c */ /* 0x000fe4000efa1270 */
[----:B------:R-:W-:Y:S02]  /*9de0*/  IADD3 R8, P4, R11, R12, RZ ;  /* 0x0000000c0b087210 */ /* 0x000fe40007f9e0ff */
[----:B------:R2:W4:Y:S01]  /*9df0*/  @P3 LDG.E.LTC128B.64 R80, desc[UR16][R14.64] ;  /* 0x000000100e503981 */ /* 0x000522000c1e1b20 */
[----:B------:R-:W-:Y:S02]  /*9e00*/  IADD3 R10, P3, R14, R11, RZ ;  /* 0x0000000b0e0a7210 */ /* 0x000fe40007f7e0ff */
[----:B------:R-:W-:Y:S01]  /*9e10*/  IMAD.X R9, R5, 0x1, R13, P4 ;  /* 0x0000000105097824 */ /* 0x000fe200020e060d */
[----:B-1----:R-:W-:-:S02]  /*9e20*/  IADD3 R12, P4, R70, R14, RZ ;  /* 0x0000000e460c7210 */ /* 0x002fc40007f9e0ff */
[----:B------:R-:W-:Y:S02]  /*9e30*/  IMAD.X R11, R15, 0x1, R5, P3 ;  /* 0x000000010f0b7824 */ /* 0x000fe400018e0605 */
[----:B------:R2:W4:Y:S01]  /*9e40*/  @P1 LDG.E.LTC128B.64 R78, desc[UR16][R8.64] ;  /* 0x00000010084e1981 */ /* 0x000522000c1e1b20 */
[----:B------:R-:W-:-:S03]  /*9e50*/  IMAD.X R13, R71, 0x1, R15, P4 ;  /* 0x00000001470d7824 */ /* 0x000fc600020e060f */
[----:B------:R2:W4:Y:S04]  /*9e60*/  @P5 LDG.E.LTC128B.64 R74, desc[UR16][R10.64] ;  /* 0x000000100a4a5981 */ /* 0x000528000c1e1b20 */
[----:B------:R2:W4:Y:S02]  /*9e70*/  @P0 LDG.E.LTC128B.64 R76, desc[UR16][R12.64] ;  /* 0x000000100c4c0981 */ /* 0x000524000c1e1b20 */
.L_x_97:
[----:B------:R-:W-:Y:S05]  /*9e80*/  BSYNC B1 ;  /* 0x0000000000017941 */ /* 0x000fea0003800000 */
.L_x_71:
[----:B------:R-:W-:Y:S01]  /*9e90*/  BAR.SYNC.DEFER_BLOCKING 0x0 ;  /* 0x0000000000007b1d */ /* 0x000fe20000010000 */
[----:B------:R-:W-:-:S05]  /*9ea0*/  IADD3 R5, R96, 0x10, RZ ;  /* 0x0000001060057810 */ /* 0x000fca0007ffe0ff */
[----:B------:R-:W-:Y:S01]  /*9eb0*/  BSSY B1, `(.L_x_98) ;  /* 0x00001de000017945 */ /* 0x000fe20003800000 */
[----:B------:R-:W-:-:S04]  /*9ec0*/  DEPBAR.LE SB5, 0x8 ;  /* 0x0000d2000000791a */ /* 0x000fc80000000000 */
[----:B------:R-:W-:Y:S04]  /*9ed0*/  STS.128 [R95], R32 ;  /* 0x000000205f007388 */ /* 0x000fe80000000c00 */
[----:B------:R-:W-:Y:S04]  /*9ee0*/  STS.128 [R95+0x40], R28 ;  /* 0x0000401c5f007388 */ /* 0x000fe80000000c00 */
[----:B------:R-:W-:Y:S04]  /*9ef0*/  STS.128 [R95+0x80], R24 ;  /* 0x000080185f007388 */ /* 0x000fe80000000c00 */
[----:B------:R-:W-:Y:S01]  /*9f00*/  STS.128 [R95+0xc0], R20 ;  /* 0x0000c0145f007388 */ /* 0x000fe20000000c00 */
[----:B------:R-:W-:Y:S06]  /*9f10*/  BAR.SYNC.DEFER_BLOCKING 0x0 ;  /* 0x0000000000007b1d */ /* 0x000fec0000010000 */
[----:B------:R-:W1:Y:S04]  /*9f20*/  LDS.64 R100, [R93+UR8] ;  /* 0x000000085d647984 */ /* 0x000e680008000a00 */
[----:B------:R-:W1:Y:S04]  /*9f30*/  LDS.64 R98, [R93+UR8+0x100] ;  /* 0x000100085d627984 */ /* 0x000e680008000a00 */
[----:B------:R-:W1:Y:S04]  /*9f40*/  LDS.64 R18, [R93+UR8+0x220] ;  /* 0x000220085d127984 */ /* 0x000e680008000a00 */
[----:B------:R-:W1:Y:S04]  /*9f50*/  LDS.64 R16, [R93+UR8+0x320] ;  /* 0x000320085d107984 */ /* 0x000e680008000a00 */
[----:B--2---:R-:W2:Y:S04]  /*9f60*/  LDS.64 R14, [R93+UR8+0x440] ;  /* 0x000440085d0e7984 */ /* 0x004ea80008000a00 */
[----:B------:R-:W2:Y:S04]  /*9f70*/  LDS.64 R12, [R93+UR8+0x540] ;  /* 0x000540085d0c7984 */ /* 0x000ea80008000a00 */
[----:B------:R-:W2:Y:S04]  /*9f80*/  LDS.64 R10, [R93+UR8+0x660] ;  /* 0x000660085d0a7984 */ /* 0x000ea80008000a00 */
[----:B---3--:R-:W3:Y:S01]  /*9f90*/  LDS.64 R8, [R93+UR8+0x760] ;  /* 0x000760085d087984 */ /* 0x008ee20008000a00 */
[----:B-1----:R-:W-:-:S02]  /*9fa0*/  DMUL R24, R100, R114 ;  /* 0x0000007264187228 */ /* 0x002fc40000000000 */
[-C--:B------:R-:W-:Y:S02]  /*9fb0*/  DMUL R20, R98, R114.reuse ;  /* 0x0000007262147228 */ /* 0x080fe40000000000 */
[----:B------:R-:W-:-:S04]  /*9fc0*/  DMUL R18, R18, R114 ;  /* 0x0000007212127228 */ /* 0x000fc80000000000 */
[----:B----4-:R-:W-:Y:S02]  /*9fd0*/  DFMA R24, R88, R112, R24 ;  /* 0x000000705818722b */ /* 0x010fe40000000018 */
[----:B------:R-:W-:Y:S02]  /*9fe0*/  DMUL R16, R16, R114 ;  /* 0x0000007210107228 */ /* 0x000fe40000000000 */
[----:B------:R-:W-:Y:S02]  /*9ff0*/  DFMA R20, R86, R112, R20 ;  /* 0x000000705614722b */ /* 0x000fe40000000014 */
[----:B--2---:R-:W-:Y:S02]  /*a000*/  DMUL R14, R14, R114 ;  /* 0x000000720e0e7228 */ /* 0x004fe40000000000 */
[----:B------:R-:W-:Y:S02]  /*a010*/  DFMA R18, R84, R112, R18 ;  /* 0x000000705412722b */ /* 0x000fe40000000012 */
[----:B------:R-:W-:-:S02]  /*a020*/  DMUL R12, R12, R114 ;  /* 0x000000720c0c7228 */ /* 0x000fc40000000000 */
[----:B------:R-:W-:Y:S02]  /*a030*/  DFMA R16, R82, R112, R16 ;  /* 0x000000705210722b */ /* 0x000fe40000000010 */
[----:B------:R-:W-:Y:S02]  /*a040*/  DMUL R10, R10, R114 ;  /* 0x000000720a0a7228 */ /* 0x000fe40000000000 */
[----:B------:R-:W-:Y:S02]  /*a050*/  DFMA R14, R80, R112, R14 ;  /* 0x00000070500e722b */ /* 0x000fe4000000000e */
[----:B---3--:R-:W-:Y:S02]  /*a060*/  DMUL R8, R8, R114 ;  /* 0x0000007208087228 */ /* 0x008fe40000000000 */
[-C--:B------:R-:W-:Y:S02]  /*a070*/  DFMA R12, R78, R112.reuse, R12 ;  /* 0x000000704e0c722b */ /* 0x080fe4000000000c */
[----:B------:R-:W-:-:S04]  /*a080*/  DFMA R10, R76, R112, R10 ;  /* 0x000000704c0a722b */ /* 0x000fc8000000000a */
[----:B------:R-:W-:Y:S01]  /*a090*/  DFMA R8, R74, R112, R8 ;  /* 0x000000704a08722b */ /* 0x000fe20000000008 */
[----:B------:R-:W-:Y:S10]  /*a0a0*/  @!P2 BRA `(.L_x_99) ;  /* 0x000000180064a947 */ /* 0x000ff40003800000 */
[----:B------:R-:W-:Y:S01]  /*a0b0*/  IADD3 R26, P0, -R68, R6, RZ ;  /* 0x00000006441a7210 */ /* 0x000fe20007f1e1ff */
[----:B------:R-:W-:Y:S01]  /*a0c0*/  ULDC UR4, c[0x0][0x2f4] ;  /* 0x0000bd0000047ab9 */ /* 0x000fe20000000800 */
[----:B------:R-:W-:Y:S01]  /*a0d0*/  BSSY B0, `(.L_x_100) ;  /* 0x0000030000007945 */ /* 0x000fe20003800000 */
[----:B------:R-:W-:Y:S02]  /*a0e0*/  IMAD.U32 R31, RZ, RZ, UR4 ;  /* 0x00000004ff1f7e24 */ /* 0x000fe4000f8e00ff */
[----:B------:R-:W-:-:S05]  /*a0f0*/  IMAD.X R27, R7, 0x1, ~R69, P0 ;  /* 0x00000001071b7824 */ /* 0x000fca00000e0e45 */
        /* <DEDUP_REMOVED lines=11> */
[----:B------:R-:W-:Y:S02]  /*a1b0*/  ULDC.64 UR4, c[0x0][0x2f0] ;  /* 0x0000bc0000047ab9 */ /* 0x000fe40000000a00 */
[----:B------:R-:W-:Y:S02]  /*a1c0*/  MOV R29, UR4 ;  /* 0x00000004001d7c02 */ /* 0x000fe40008000f00 */
[----:B------:R-:W-:Y:S02]  /*a1d0*/  IADD3.X R98, RZ, ~R98, RZ, P0, !PT ;  /* 0x80000062ff627210 */ /* 0x000fe400007fe4ff */
[----:B------:R-:W-:Y:S01]  /*a1e0*/  MOV R31, UR5 ;  /* 0x00000005001f7c02 */ /* 0x000fe20008000f00 */
[----:B------:R-:W-:-:S04]  /*a1f0*/  IMAD.WIDE.U32 R32, R22, R29, R26 ;  /* 0x0000001d16207225 */ /* 0x000fc800078e001a */
[----:B------:R-:W-:Y:S01]  /*a200*/  IMAD R23, R98, R29, RZ ;  /* 0x0000001d62177224 */ /* 0x000fe200078e02ff */
[----:B------:R-:W-:-:S03]  /*a210*/  MOV R28, R32 ;  /* 0x00000020001c7202 */ /* 0x000fc60000000f00 */
[----:B------:R-:W-:Y:S02]  /*a220*/  IMAD R22, R22, R31, R23 ;  /* 0x0000001f16167224 */ /* 0x000fe400078e0217 */
[----:B------:R-:W-:Y:S02]  /*a230*/  IMAD.MOV.U32 R23, RZ, RZ, R99 ;  /* 0x000000ffff177224 */ /* 0x000fe400078e0063 */
[----:B------:R-:W-:Y:S01]  /*a240*/  IMAD.IADD R33, R22, 0x1, R33 ;  /* 0x0000000116217824 */ /* 0x000fe200078e0221 */
[----:B------:R-:W-:Y:S05]  /*a250*/  BRA `(.L_x_102) ;  /* 0x00000000005c7947 */ /* 0x000fea0003800000 */
.L_x_101:
        /* <DEDUP_REMOVED lines=10> */
[----:B------:R-:W-:Y:S01]  /*a300*/  IMAD.HI.U32 R23, R33, R23, R32 ;  /* 0x0000001721177227 */ /* 0x000fe200078e0020 */
[----:B------:R-:W-:-:S05]  /*a310*/  MOV R33, RZ ;  /* 0x000000ff00217202 */ /* 0x000fca0000000f00 */
        /* <DEDUP_REMOVED lines=11> */
.L_x_102:
[----:B------:R-:W-:Y:S05]  /*a3d0*/  BSYNC B0 ;  /* 0x0000000000007941 */ /* 0x000fea0003800000 */
.L_x_100:
        /* <DEDUP_REMOVED lines=19> */
[----:B-1---5:R-:W-:Y:S05]  /*a510*/  CALL.REL.NOINC `($__internal_1_$__cuda_sm20_rem_u64) ;  /* 0x0000010400707944 */ /* 0x022fea0003c00000 */
[----:B------:R-:W-:Y:S05]  /*a520*/  BRA `(.L_x_105) ;  /* 0x00000000004c7947 */ /* 0x000fea0003800000 */
.L_x_104:
        /* <DEDUP_REMOVED lines=19> */
.L_x_105:
[----:B------:R-:W-:Y:S05]  /*a660*/  BSYNC B0 ;  /* 0x0000000000007941 */ /* 0x000fea0003800000 */
.L_x_103:
        /* <DEDUP_REMOVED lines=39> */
.L_x_107:
        /* <DEDUP_REMOVED lines=8> */
[----:B-1----:R-:W-:Y:S01]  /*a960*/  IMAD R21, R31, R27, RZ ;  /* 0x0000001b1f157224 */ /* 0x002fe200078e02ff */
[----:B------:R-:W-:-:S04]  /*a970*/  MOV R20, RZ ;  /* 0x000000ff00147202 */ /* 0x000fc80000000f00 */
        /* <DEDUP_REMOVED lines=13> */
.L_x_108:
[----:B------:R-:W-:Y:S05]  /*aa50*/  BSYNC B0 ;  /* 0x0000000000007941 */ /* 0x000fea0003800000 */
.L_x_106:
        /* <DEDUP_REMOVED lines=21> */
.L_x_110:
        /* <DEDUP_REMOVED lines=19> */
.L_x_111:
[----:B------:R-:W-:Y:S05]  /*ace0*/  BSYNC B0 ;  /* 0x0000000000007941 */ /* 0x000fea0003800000 */
.L_x_109:
        /* <DEDUP_REMOVED lines=37> */
.L_x_113:
[----:B------:R-:W-:Y:S01]  /*af40*/  ULDC UR4, c[0x0][0x2f0] ;  /* 0x0000bc0000047ab9 */ /* 0x000fe20000000800 */
[----:B------:R-:W-:Y:S01]  /*af50*/  IMAD.MOV.U32 R26, RZ, RZ, RZ ;  /* 0x000000ffff1a7224 */ /* 0x000fe200078e00ff */
[----:B-1----:R-:W-:-:S04]  /*af60*/  MOV R23, UR4 ;  /* 0x0000000400177c02 */ /* 0x002fc80008000f00 */
        /* <DEDUP_REMOVED lines=20> */
.L_x_114:
[----:B------:R-:W-:Y:S05]  /*b0b0*/  BSYNC B0 ;  /* 0x0000000000007941 */ /* 0x000fea0003800000 */
.L_x_112:
        /* <DEDUP_REMOVED lines=21> */
.L_x_116:
        /* <DEDUP_REMOVED lines=19> */
.L_x_117:
[----:B------:R-:W-:Y:S05]  /*b340*/  BSYNC B0 ;  /* 0x0000000000007941 */ /* 0x000fea0003800000 */
.L_x_115:
        /* <DEDUP_REMOVED lines=37> */
.L_x_119:
        /* <DEDUP_REMOVED lines=23> */
.L_x_120:
[----:B------:R-:W-:Y:S05]  /*b710*/  BSYNC B0 ;  /* 0x0000000000007941 */ /* 0x000fea0003800000 */
.L_x_118:
        /* <DEDUP_REMOVED lines=21> */
.L_x_122:
        /* <DEDUP_REMOVED lines=19> */
.L_x_123:
[----:B------:R-:W-:Y:S05]  /*b9a0*/  BSYNC B0 ;  /* 0x0000000000007941 */ /* 0x000fea0003800000 */
.L_x_121:
        /* <DEDUP_REMOVED lines=9> */
.L_x_99:
[----:B------:R-:W-:Y:S01]  /*ba40*/  ULDC UR4, c[0x0][0x214] ;  /* 0x0000850000047ab9 */ /* 0x000fe20000000800 */
[C---:B------:R-:W-:Y:S01]  /*ba50*/  VIADD R22, R94.reuse, 0x20 ;  /* 0x000000205e167836 */ /* 0x040fe20000000000 */
[----:B------:R-:W-:-:S04]  /*ba60*/  ISETP.GE.AND P0, PT, R94, UR4, PT ;  /* 0x000000045e007c0c */ /* 0x000fc8000bf06270 */
[----:B------:R-:W-:Y:S01]  /*ba70*/  ISETP.GE.AND P1, PT, R22, UR4, PT ;  /* 0x0000000416007c0c */ /* 0x000fe2000bf26270 */
[----:B------:R-:W-:Y:S01]  /*ba80*/  ULDC.64 UR4, c[0x0][0x2f8] ;  /* 0x0000be0000047ab9 */ /* 0x000fe20000000a00 */
[C---:B------:R-:W-:Y:S01]  /*ba90*/  ISETP.LT.AND P3, PT, R4.reuse, UR6, !P0 ;  /* 0x0000000604007c0c */ /* 0x040fe2000c761270 */
[----:B------:R-:W-:Y:S01]  /*baa0*/  UIADD3 UR9, UP0, UR4, 0x100, URZ ;  /* 0x0000010004097890 */ /* 0x000fe2000ff1e03f */
[----:B------:R-:W-:Y:S01]  /*bab0*/  ISETP.LT.AND P4, PT, R4, UR6, !P1 ;  /* 0x0000000604007c0c */ /* 0x000fe2000cf81270 */
[----:B------:R-:W-:Y:S02]  /*bac0*/  VIADD R4, R96, 0x9 ;  /* 0x0000000960047836 */ /* 0x000fe40000000000 */
[----:B------:R-:W-:-:S08]  /*bad0*/  UIADD3.X UR7, URZ, UR5, URZ, UP0, !UPT ;  /* 0x000000053f077290 */ /* 0x000fd000087fe43f */
[----:B------:R1:W-:Y:S01]  /*bae0*/  @P3 STG.E.64 desc[UR16][R6.64], R24 ;  /* 0x0000001806003986 */ /* 0x0003e2000c101b10 */
[----:B------:R-:W-:-:S03]  /*baf0*/  ISETP.LT.AND P3, PT, R4, UR6, !P0 ;  /* 0x0000000604007c0c */ /* 0x000fc6000c761270 */
[----:B------:R2:W-:Y:S01]  /*bb00*/  @P4 STG.E.64 desc[UR16][R6.64+0x100], R20 ;  /* 0x0001001406004986 */ /* 0x0005e2000c101b10 */
[----:B------:R-:W-:-:S04]  /*bb10*/  IADD3 R22, P4, R6, UR4, RZ ;  /* 0x0000000406167c10 */ /* 0x000fc8000ff9e0ff */
[C---:B------:R-:W-:Y:S02]  /*bb20*/  IADD3.X R23, R7.reuse, UR5, RZ, P4, !PT ;  /* 0x0000000507177c10 */ /* 0x040fe4000a7fe4ff */
[----:B------:R-:W-:Y:S01]  /*bb30*/  ISETP.LT.AND P4, PT, R4, UR6, !P1 ;  /* 0x0000000604007c0c */ /* 0x000fe2000cf81270 */
[----:B------:R-:W-:Y:S02]  /*bb40*/  VIADD R4, R96, 0xa ;  /* 0x0000000a60047836 */ /* 0x000fe40000000000 */
[----:B------:R3:W-:Y:S01]  /*bb50*/  @P3 STG.E.64 desc[UR16][R22.64], R18 ;  /* 0x0000001216003986 */ /* 0x0007e2000c101b10 */
[----:B------:R-:W-:Y:S02]  /*bb60*/  IADD3 R26, P3, R6, UR9, RZ ;  /* 0x00000009061a7c10 */ /* 0x000fe4000ff7e0ff */
[----:B------:R-:W-:Y:S02]  /*bb70*/  ISETP.LT.AND P1, PT, R4, UR6, !P1 ;  /* 0x0000000604007c0c */ /* 0x000fe4000cf21270 */
[----:B------:R-:W-:-:S05]  /*bb80*/  IADD3.X R27, R7, UR7, RZ, P3, !PT ;  /* 0x00000007071b7c10 */ /* 0x000fca0009ffe4ff */
[----:B------:R3:W-:Y:S01]  /*bb90*/  @P4 STG.E.64 desc[UR16][R26.64], R16 ;  /* 0x000000101a004986 */ /* 0x0007e2000c101b10 */
[C---:B------:R-:W-:Y:S02]  /*bba0*/  IADD3 R28, P4, R22.reuse, UR9, RZ ;  /* 0x00000009161c7c10 */ /* 0x040fe4000ff9e0ff */
[----:B-1----:R-:W-:Y:S02]  /*bbb0*/  IADD3 R24, P3, R22, UR4, RZ ;  /* 0x0000000416187c10 */ /* 0x002fe4000ff7e0ff */
[C---:B------:R-:W-:Y:S01]  /*bbc0*/  IADD3.X R29, R23.reuse, UR7, RZ, P4, !PT ;  /* 0x00000007171d7c10 */ /* 0x040fe2000a7fe4ff */
[----:B--2---:R-:W-:Y:S01]  /*bbd0*/  VIADD R20, R96, 0xb ;  /* 0x0000000b60147836 */ /* 0x004fe20000000000 */
[----:B------:R-:W-:Y:S02]  /*bbe0*/  IADD3.X R25, R23, UR5, RZ, P3, !PT ;  /* 0x0000000517197c10 */ /* 0x000fe40009ffe4ff */
[----:B------:R-:W-:Y:S02]  /*bbf0*/  ISETP.LT.AND P3, PT, R4, UR6, !P0 ;  /* 0x0000000604007c0c */ /* 0x000fe4000c761270 */
[----:B------:R-:W-:-:S02]  /*bc00*/  ISETP.LT.AND P0, PT, R20, UR6, !P0 ;  /* 0x0000000614007c0c */ /* 0x000fc4000c701270 */
[----:B------:R-:W-:-:S04]  /*bc10*/  IADD3 R20, P4, R24, UR4, RZ ;  /* 0x0000000418147c10 */ /* 0x000fc8000ff9e0ff */
[----:B------:R-:W-:Y:S02]  /*bc20*/  IADD3.X R21, R25, UR5, RZ, P4, !PT ;  /* 0x0000000519157c10 */ /* 0x000fe4000a7fe4ff */
[----:B---3--:R-:W-:-:S03]  /*bc30*/  IADD3 R18, P4, R24, UR9, RZ ;  /* 0x0000000918127c10 */ /* 0x008fc6000ff9e0ff */
[----:B------:R1:W-:Y:S01]  /*bc40*/  @P3 STG.E.64 desc[UR16][R24.64], R14 ;  /* 0x0000000e18003986 */ /* 0x0003e2000c101b10 */
[----:B------:R-:W-:-:S03]  /*bc50*/  IADD3.X R19, R25, UR7, RZ, P4, !PT ;  /* 0x0000000719137c10 */ /* 0x000fc6000a7fe4ff */
[----:B------:R1:W-:Y:S04]  /*bc60*/  @P1 STG.E.64 desc[UR16][R28.64], R12 ;  /* 0x0000000c1c001986 */ /* 0x0003e8000c101b10 */
[----:B------:R1:W-:Y:S04]  /*bc70*/  @P0 STG.E.64 desc[UR16][R20.64], R10 ;  /* 0x0000000a14000986 */ /* 0x0003e8000c101b10 */
[----:B------:R1:W-:Y:S02]  /*bc80*/  @P5 STG.E.64 desc[UR16][R18.64], R8 ;  /* 0x0000000812005986 */ /* 0x0003e4000c101b10 */
.L_x_124:
[----:B------:R-:W-:Y:S05]  /*bc90*/  BSYNC B1 ;  /* 0x0000000000017941 */ /* 0x000fea0003800000 */
.L_x_98:
[----:B------:R-:W-:Y:S01]  /*bca0*/  ULDC.64 UR4, c[0x0][0x310] ;  /* 0x0000c40000047ab9 */ /* 0x000fe20000000a00 */
[----:B-12---:R-:W-:Y:S01]  /*bcb0*/  LEA R8, P1, R72, R92, 0x1 ;  /* 0x0000005c48087211 */ /* 0x006fe200078208ff */
[----:B------:R-:W-:Y:S01]  /*bcc0*/  BSSY B1, `(.L_x_125) ;  /* 0x00001a1000017945 */ /* 0x000fe20003800000 */
[----:B------:R-:W-:Y:S02]  /*bcd0*/  IADD3 R6, P0, R6, UR4, RZ ;  /* 0x0000000406067c10 */ /* 0x000fe4000ff1e0ff */
[----:B------:R-:W-:Y:S02]  /*bce0*/  LEA.HI.X R9, R72, R91, R73, 0x1, P1 ;  /* 0x0000005b48097211 */ /* 0x000fe400008f0c49 */
        /* <DEDUP_REMOVED lines=13> */
[----:B-----5:R-:W-:Y:S05]  /*bdc0*/  CALL.REL.NOINC `($__internal_0_$__cuda_sm20_div_u64) ;  /* 0x000000e800307944 */ /* 0x020fea0003c00000 */
[-C--:B------:R-:W-:Y:S02]  /*bdd0*/  IADD3 R11, P0, RZ, -R99.reuse, RZ ;  /* 0x80000063ff0b7210 */ /* 0x080fe40007f1e0ff */
[----:B------:R-:W-:Y:S02]  /*bde0*/  MOV R10, R99 ;  /* 0x00000063000a7202 */ /* 0x000fe40000000f00 */
[----:B------:R-:W-:-:S05]  /*bdf0*/  IADD3.X R15, RZ, ~R98, RZ, P0, !PT ;  /* 0x80000062ff0f7210 */ /* 0x000fca00007fe4ff */
[----:B------:R-:W-:Y:S02]  /*be00*/  IMAD R4, R15, R90, RZ ;  /* 0x0000005a0f047224 */ /* 0x000fe400078e02ff */
[----:B------:R-:W-:-:S04]  /*be10*/  IMAD.WIDE.U32 R14, R90, R11, R12 ;  /* 0x0000000b5a0e7225 */ /* 0x000fc800078e000c */
[----:B------:R-:W-:-:S05]  /*be20*/  IMAD R4, R0, R11, R4 ;  /* 0x0000000b00047224 */ /* 0x000fca00078e0204 */
[----:B------:R-:W-:Y:S01]  /*be30*/  IADD3 R11, R4, R15, RZ ;  /* 0x0000000f040b7210 */ /* 0x000fe20007ffe0ff */
[----:B------:R-:W-:Y:S05]  /*be40*/  BRA `(.L_x_129) ;  /* 0x0000000000547947 */ /* 0x000fea0003800000 */
.L_x_128:
        /* <DEDUP_REMOVED lines=21> */
.L_x_129:
[----:B------:R-:W-:Y:S05]  /*bfa0*/  BSYNC B0 ;  /* 0x0000000000007941 */ /* 0x000fea0003800000 */
.L_x_127:
        /* <DEDUP_REMOVED lines=18> */
[----:B----45:R-:W-:Y:S05]  /*c0d0*/  CALL.REL.NOINC `($__internal_1_$__cuda_sm20_rem_u64) ;  /* 0x000000e800807944 */ /* 0x030fea0003c00000 */
[----:B------:R-:W-:Y:S05]  /*c0e0*/  BRA `(.L_x_132) ;  /* 0x00000000004c7947 */ /* 0x000fea0003800000 */
.L_x_131:
        /* <DEDUP_REMOVED lines=19> */
.L_x_132:
[----:B------:R-:W-:Y:S05]  /*c220*/  BSYNC B0 ;  /* 0x0000000000007941 */ /* 0x000fea0003800000 */
.L_x_130:
[----:B------:R-:W-:Y:S01]  /*c230*/  VIADD R11, R94, 0x20 ;  /* 0x000000205e0b7836 */ /* 0x000fe20000000000 */
[----:B------:R-:W-:Y:S01]  /*c240*/  ULDC.64 UR4, c[0x0][0x210] ;  /* 0x0000840000047ab9 */ /* 0x000fe20000000a00 */
[----:B------:R-:W-:-:S03]  /*c250*/  SHF.R.U64 R13, R104, 0x3, R105 ;  /* 0x00000003680d7819 */ /* 0x000fc60000001269 */
[----:B------:R-:W-:Y:S02]  /*c260*/  ISETP.GE.AND P0, PT, R11, UR5, PT ;  /* 0x000000050b007c0c */ /* 0x000fe4000bf06270 */
        /* <DEDUP_REMOVED lines=20> */
[----:B----45:R-:W-:Y:S05]  /*c3b0*/  CALL.REL.NOINC `($__internal_0_$__cuda_sm20_div_u64) ;  /* 0x000000e000b47944 */ /* 0x030fea0003c00000 */
[----:B------:R-:W-:-:S04]  /*c3c0*/  IADD3 R11, P3, RZ, -R99, RZ ;  /* 0x80000063ff0b7210 */ /* 0x000fc80007f7e0ff */
[----:B------:R-:W-:-:S05]  /*c3d0*/  IADD3.X R15, RZ, ~R98, RZ, P3, !PT ;  /* 0x80000062ff0f7210 */ /* 0x000fca0001ffe4ff */
[----:B------:R-:W-:Y:S02]  /*c3e0*/  IMAD R4, R15, R90, RZ ;  /* 0x0000005a0f047224 */ /* 0x000fe400078e02ff */
[----:B------:R-:W-:-:S04]  /*c3f0*/  IMAD.WIDE.U32 R14, R90, R11, R12 ;  /* 0x0000000b5a0e7225 */ /* 0x000fc800078e000c */
[----:B------:R-:W-:Y:S01]  /*c400*/  IMAD R4, R0, R11, R4 ;  /* 0x0000000b00047224 */ /* 0x000fe200078e0204 */
[----:B------:R-:W-:Y:S02]  /*c410*/  MOV R11, R99 ;  /* 0x00000063000b7202 */ /* 0x000fe40000000f00 */
[----:B------:R-:W-:Y:S02]  /*c420*/  MOV R10, R14 ;  /* 0x0000000e000a7202 */ /* 0x000fe40000000f00 */
[----:B------:R-:W-:Y:S01]  /*c430*/  IADD3 R4, R4, R15, RZ ;  /* 0x0000000f04047210 */ /* 0x000fe20007ffe0ff */
[----:B------:R-:W-:Y:S05]  /*c440*/  BRA `(.L_x_135) ;  /* 0x0000000000547947 */ /* 0x000fea0003800000 */
.L_x_134:
[----:B------:R-:W1:Y:S01]  /*c450*/  I2F.U32.RP R14, R90 ;  /* 0x0000005a000e7306 */ /* 0x000e620000209000 */
[----:B------:R-:W-:-:S07]  /*c460*/  ISETP.NE.U32.AND P3, PT, R90, RZ, PT ;  /* 0x000000ff5a00720c */ /* 0x000fce0003f65070 */
[----:B-1----:R-:W1:Y:S02]  /*c470*/  MUFU.RCP R10, R14 ;  /* 0x0000000e000a7308 */ /* 0x002e640000001000 */
[----:B-1----:R-:W-:-:S06]  /*c480*/  IADD3 R10, R10, 0xffffffe, RZ ;  /* 0x0ffffffe0a0a7810 */ /* 0x002fcc0007ffe0ff */
[----:B------:R-:W1:Y:S02]  /*c490*/  F2I.FTZ.U32.TRUNC.NTZ R11, R10 ;  /* 0x0000000a000b7305 */ /* 0x000e64000021f000 */
[----:B-1----:R-:W-:Y:S01]  /*c4a0*/  IADD3 R4, RZ, -R11, RZ ;  /* 0x8000000bff047210 */ /* 0x002fe20007ffe0ff */
[----:B------:R-:W-:-:S04]  /*c4b0*/  IMAD.MOV.U32 R10, RZ, RZ, RZ ;  /* 0x000000ffff0a7224 */ /* 0x000fc800078e00ff */
        /* <DEDUP_REMOVED lines=14> */
.L_x_135:
[----:B------:R-:W-:Y:S05]  /*c5a0*/  BSYNC B0 ;  /* 0x0000000000007941 */ /* 0x000fea0003800000 */
.L_x_133:
[--C-:B------:R-:W-:Y:S01]  /*c5b0*/  SHF.R.U64 R14, R10, 0x3, R4.reuse ;  /* 0x000000030a0e7819 */ /* 0x100fe20000001204 */
[----:B------:R-:W-:Y:S01]  /*c5c0*/  VIADD R10, R96, 0x11 ;  /* 0x00000011600a7836 */ /* 0x000fe20000000000 */
[----:B------:R-:W-:Y:S01]  /*c5d0*/  ULDC UR4, c[0x0][0x210] ;  /* 0x0000840000047ab9 */ /* 0x000fe20000000800 */
[----:B------:R-:W-:Y:S02]  /*c5e0*/  SHF.R.U32.HI R15, RZ, 0x3, R4 ;  /* 0x00000003ff0f7819 */ /* 0x000fe40000011604 */
[----:B------:R-:W-:Y:S02]  /*c5f0*/  ISETP.LE.U32.AND P3, PT, R11, R14, PT ;  /* 0x0000000e0b00720c */ /* 0x000fe40003f63070 */
        /* <DEDUP_REMOVED lines=15> */
.L_x_137:
        /* <DEDUP_REMOVED lines=19> */
.L_x_138:
[----:B------:R-:W-:Y:S05]  /*c820*/  BSYNC B0 ;  /* 0x0000000000007941 */ /* 0x000fea0003800000 */
.L_x_136:
        /* <DEDUP_REMOVED lines=32> */
.L_x_140:
        /* <DEDUP_REMOVED lines=21> */
.L_x_141:
[----:B------:R-:W-:Y:S05]  /*cb80*/  BSYNC B0 ;  /* 0x0000000000007941 */ /* 0x000fea0003800000 */
.L_x_139:
        /* <DEDUP_REMOVED lines=20> */
.L_x_143:
        /* <DEDUP_REMOVED lines=19> */
.L_x_144:
[----:B------:R-:W-:Y:S05]  /*ce00*/  BSYNC B0 ;  /* 0x0000000000007941 */ /* 0x000fea0003800000 */
.L_x_142:
        /* <DEDUP_REMOVED lines=32> */
.L_x_146:
        /* <DEDUP_REMOVED lines=21> */
.L_x_147:
[----:B------:R-:W-:Y:S05]  /*d160*/  BSYNC B0 ;  /* 0x0000000000007941 */ /* 0x000fea0003800000 */
.L_x_145:
        /* <DEDUP_REMOVED lines=20> */
.L_x_149:
        /* <DEDUP_REMOVED lines=19> */
.L_x_150:
[----:B------:R-:W-:Y:S05]  /*d3e0*/  BSYNC B0 ;  /* 0x0000000000007941 */ /* 0x000fea0003800000 */
.L_x_148:
        /* <DEDUP_REMOVED lines=9> */
.L_x_126:
[----:B------:R-:W-:Y:S01]  /*d480*/  ULDC UR4, c[0x0][0x214] ;  /* 0x0000850000047ab9 */ /* 0x000fe20000000800 */
[C---:B------:R-:W-:Y:S01]  /*d490*/  VIADD R4, R94.reuse, 0x20 ;  /* 0x000000205e047836 */ /* 0x040fe20000000000 */
[----:B------:R-:W-:-:S04]  /*d4a0*/  ISETP.GE.AND P0, PT, R94, UR4, PT ;  /* 0x000000045e007c0c */ /* 0x000fc8000bf06270 */
[----:B------:R-:W-:Y:S02]  /*d4b0*/  ISETP.GE.AND P5, PT, R4, UR4, PT ;  /* 0x0000000404007c0c */ /* 0x000fe4000bfa6270 */
[C---:B------:R-:W-:Y:S02]  /*d4c0*/  ISETP.LT.AND P3, PT, R5.reuse, UR6, !P0 ;  /* 0x0000000605007c0c */ /* 0x040fe4000c761270 */
[----:B------:R-:W-:Y:S01]  /*d4d0*/  ISETP.LT.AND P1, PT, R5, UR6, !P5 ;  /* 0x0000000605007c0c */ /* 0x000fe2000ef21270 */
[----:B------:R-:W-:Y:S01]  /*d4e0*/  VIADD R4, R96, 0x11 ;  /* 0x0000001160047836 */ /* 0x000fe20000000000 */
[----:B------:R-:W-:-:S05]  /*d4f0*/  IADD3 R14, P4, R70, R8, RZ ;  /* 0x00000008460e7210 */ /* 0x000fca0007f9e0ff */
[----:B------:R-:W-:Y:S01]  /*d500*/  IMAD.X R15, R71, 0x1, R9, P4 ;  /* 0x00000001470f7824 */ /* 0x000fe200020e0609 */
[----:B------:R-:W-:-:S03]  /*d510*/  ISETP.LT.AND P4, PT, R4, UR6, !P0 ;  /* 0x0000000604007c0c */ /* 0x000fc6000c781270 */
[----:B------:R-:W4:Y:S01]  /*d520*/  @P3 LDG.E.LTC128B.64 R88, desc[UR16][R8.64] ;  /* 0x0000001008583981 */ /* 0x000f22000c1e1b20 */
[----:B------:R-:W-:-:S03]  /*d530*/  IADD3 R13, P3, R70, 0x100, RZ ;  /* 0x00000100460d7810 */ /* 0x000fc60007f7e0ff */
[----:B------:R1:W4:Y:S01]  /*d540*/  @P1 LDG.E.LTC128B.64 R86, desc[UR16][R8.64+0x100] ;  /* 0x0001001008561981 */ /* 0x000322000c1e1b20 */
[----:B------:R-:W-:Y:S01]  /*d550*/  ISETP.LT.AND P1, PT, R4, UR6, !P5 ;  /* 0x0000000604007c0c */ /* 0x000fe2000ef21270 */
[----:B------:R-:W-:Y:S01]  /*d560*/  IMAD.X R11, RZ, RZ, R71, P3 ;  /* 0x000000ffff0b7224 */ /* 0x000fe200018e0647 */
[----:B------:R-:W-:Y:S01]  /*d570*/  IADD3 R18, P3, R13, R8, RZ ;  /* 0x000000080d127210 */ /* 0x000fe20007f7e0ff */
[----:B------:R-:W-:Y:S02]  /*d580*/  VIADD R4, R96, 0x12 ;  /* 0x0000001260047836 */ /* 0x000fe40000000000 */
[----:B------:R2:W4:Y:S02]  /*d590*/  @P4 LDG.E.LTC128B.64 R84, desc[UR16][R14.64] ;  /* 0x000000100e544981 */ /* 0x000524000c1e1b20 */
[----:B------:R-:W-:Y:S01]  /*d5a0*/  IMAD.X R19, R11, 0x1, R9, P3 ;  /* 0x000000010b137824 */ /* 0x000fe200018e0609 */
[----:B------:R-:W-:-:S05]  /*d5b0*/  ISETP.LT.AND P3, PT, R4, UR6, !P0 ;  /* 0x0000000604007c0c */ /* 0x000fca000c761270 */
[----:B------:R2:W4:Y:S01]  /*d5c0*/  @P1 LDG.E.LTC128B.64 R82, desc[UR16][R18.64] ;  /* 0x0000001012521981 */ /* 0x000522000c1e1b20 */
[----:B------:R-:W-:Y:S01]  /*d5d0*/  ISETP.LT.AND P1, PT, R4, UR6, !P5 ;  /* 0x0000000604007c0c */ /* 0x000fe2000ef21270 */
[----:B------:R-:W-:Y:S01]  /*d5e0*/  VIADD R4, R96, 0x13 ;  /* 0x0000001360047836 */ /* 0x000fe20000000000 */
[----:B-1----:R-:W-:-:S05]  /*d5f0*/  IADD3 R8, P4, R70, R14, RZ ;  /* 0x0000000e46087210 */ /* 0x002fca0007f9e0ff */
[--C-:B------:R-:W-:Y:S01]  /*d600*/  IMAD.X R9, R71, 0x1, R15.reuse, P4 ;  /* 0x0000000147097824 */ /* 0x100fe200020e060f */
[----:B------:R-:W-:Y:S02]  /*d610*/  IADD3 R16, P4, R13, R14, RZ ;  /* 0x0000000e0d107210 */ /* 0x000fe40007f9e0ff */
[C---:B------:R-:W-:Y:S02]  /*d620*/  ISETP.LT.AND P0, PT, R4.reuse, UR6, !P0 ;  /* 0x0000000604007c0c */ /* 0x040fe4000c701270 */
[----:B------:R-:W-:Y:S01]  /*d630*/  ISETP.LT.AND P5, PT, R4, UR6, !P5 ;  /* 0x0000000604007c0c */ /* 0x000fe2000efa1270 */
[----:B------:R2:W4:Y:S01]  /*d640*/  @P3 LDG.E.LTC128B.64 R80, desc[UR16][R8.64] ;  /* 0x0000001008503981 */ /* 0x000522000c1e1b20 */
[----:B------:R-:W-:Y:S01]  /*d650*/  IMAD.X R17, R11, 0x1, R15, P4 ;  /* 0x000000010b117824 */ /* 0x000fe200020e060f */
[----:B------:R-:W-:Y:S02]  /*d660*/  IADD3 R10, P3, R8, R13, RZ ;  /* 0x0000000d080a7210 */ /* 0x000fe40007f7e0ff */
[----:B------:R-:W-:-:S02]  /*d670*/  IADD3 R12, P4, R70, R8, RZ ;  /* 0x00000008460c7210 */ /* 0x000fc40007f9e0ff */
[----:B------:R2:W4:Y:S01]  /*d680*/  @P1 LDG.E.LTC128B.64 R78, desc[UR16][R16.64] ;  /* 0x00000010104e1981 */ /* 0x000522000c1e1b20 */
[----:B------:R-:W-:Y:S02]  /*d690*/  IMAD.X R11, R9, 0x1, R11, P3 ;  /* 0x00000001090b7824 */ /* 0x000fe400018e060b */
[----:B------:R-:W-:-:S03]  /*d6a0*/  IMAD.X R13, R71, 0x1, R9, P4 ;  /* 0x00000001470d7824 */ /* 0x000fc600020e0609 */
[----:B------:R2:W4:Y:S04]  /*d6b0*/  @P5 LDG.E.LTC128B.64 R74, desc[UR16][R10.64] ;  /* 0x000000100a4a5981 */ /* 0x000528000c1e1b20 */
[----:B------:R2:W4:Y:S02]  /*d6c0*/  @P0 LDG.E.LTC128B.64 R76, desc[UR16][R12.64] ;  /* 0x000000100c4c0981 */ /* 0x000524000c1e1b20 */
.L_x_151:
[----:B------:R-:W-:Y:S05]  /*d6d0*/  BSYNC B1 ;  /* 0x0000000000017941 */ /* 0x000fea0003800000 */
.L_x_125:
[----:B------:R-:W-:Y:S01]  /*d6e0*/  BAR.SYNC.DEFER_BLOCKING 0x0 ;  /* 0x0000000000007b1d */ /* 0x000fe20000010000 */
[----:B-12---:R-:W-:Y:S01]  /*d6f0*/  MOV R8, R92 ;  /* 0x0000005c00087202 */ /* 0x006fe20000000f00 */
[----:B------:R-:W-:Y:S01]  /*d700*/  IMAD R11, R73, 0x3, RZ ;  /* 0x00000003490b7824 */ /* 0x000fe200078e02ff */
[----:B------:R-:W-:Y:S02]  /*d710*/  MOV R9, R91 ;  /* 0x0000005b00097202 */ /* 0x000fe40000000f00 */
[----:B------:R-:W-:Y:S01]  /*d720*/  IADD3 R4, R96, 0x18, RZ ;  /* 0x0000001860047810 */ /* 0x000fe20007ffe0ff */
[----:B------:R-:W-:Y:S01]  /*d730*/  BSSY B1, `(.L_x_152) ;  /* 0x00001e1000017945 */ /* 0x000fe20003800000 */
[----:B------:R-:W-:-:S05]  /*d740*/  IMAD.WIDE.U32 R8, R72, 0x3, R8 ;  /* 0x0000000348087825 */ /* 0x000fca00078e0008 */
[----:B------:R-:W-:Y:S01]  /*d750*/  IADD3 R11, R9, R11, RZ ;  /* 0x0000000b090b7210 */ /* 0x000fe20007ffe0ff */
[----:B------:R-:W-:-:S04]  /*d760*/  DEPBAR.LE SB5, 0x5 ;  /* 0x0000d1400000791a */ /* 0x000fc80000000000 */
[----:B------:R-:W-:Y:S04]  /*d770*/  STS.128 [R95], R36 ;  /* 0x000000245f007388 */ /* 0x000fe80000000c00 */
[----:B------:R-:W-:Y:S04]  /*d780*/  STS.128 [R95+0x40], R40 ;  /* 0x000040285f007388 */ /* 0x000fe80000000c00 */
[----:B------:R-:W-:Y:S01]  /*d790*/  STS.128 [R95+0x80], R44 ;  /* 0x0000802c5f007388 */ /* 0x000fe20000000c00 */
[----:B------:R-:W-:-:S04]  /*d7a0*/  DEPBAR.LE SB5, 0x4 ;  /* 0x0000d1000000791a */ /* 0x000fc80000000000 */
[----:B------:R-:W-:Y:S01]  /*d7b0*/  STS.128 [R95+0xc0], R48 ;  /* 0x0000c0305f007388 */ /* 0x000fe20000000c00 */
[----:B------:R-:W-:Y:S06]  /*d7c0*/  BAR.SYNC.DEFER_BLOCKING 0x0 ;  /* 0x0000000000007b1d */ /* 0x000fec0000010000 */
[----:B------:R-:W1:Y:S04]  /*d7d0*/  LDS.64 R28, [R93+UR8] ;  /* 0x000000085d1c7984 */ /* 0x000e680008000a00 */
[----:B------:R-:W2:Y:S04]  /*d7e0*/  LDS.64 R16, [R93+UR8+0x100] ;  /* 0x000100085d107984 */ /* 0x000ea80008000a00 */
[----:B------:R-:W3:Y:S04]  /*d7f0*/  LDS.64 R14, [R93+UR8+0x220] ;  /* 0x000220085d0e7984 */ /* 0x000ee80008000a00 */
[----:B------:R-:W3:Y:S04]  /*d800*/  LDS.64 R12, [R93+UR8+0x320] ;  /* 0x000320085d0c7984 */ /* 0x000ee80008000a00 */
[----:B------:R-:W3:Y:S04]  /*d810*/  LDS.64 R22, [R93+UR8+0x440] ;  /* 0x000440085d167984 */ /* 0x000ee80008000a00 */
[----:B------:R-:W3:Y:S04]  /*d820*/  LDS.64 R20, [R93+UR8+0x540] ;  /* 0x000540085d147984 */ /* 0x000ee80008000a00 */
[----:B------:R-:W3:Y:S04]  /*d830*/  LDS.64 R18, [R93+UR8+0x660] ;  /* 0x000660085d127984 */ /* 0x000ee80008000a00 */
[----:B------:R-:W3:Y:S01]  /*d840*/  LDS.64 R24, [R93+UR8+0x760] ;  /* 0x000760085d187984 */ /* 0x000ee20008000a00 */
[----:B-1----:R-:W-:-:S02]  /*d850*/  DMUL R28, R28, R114 ;  /* 0x000000721c1c7228 */ /* 0x002fc40000000000 */
[-C--:B--2---:R-:W-:Y:S02]  /*d860*/  DMUL R16, R16, R114.reuse ;  /* 0x0000007210107228 */ /* 0x084fe40000000000 */
[----:B---3--:R-:W-:-:S04]  /*d870*/  DMUL R14, R14, R114 ;  /* 0x000000720e0e7228 */ /* 0x008fc80000000000 */
[----:B----4-:R-:W-:Y:S02]  /*d880*/  DFMA R28, R88, R112, R28 ;  /* 0x00000070581c722b */ /* 0x010fe4000000001c */
[----:B------:R-:W-:Y:S02]  /*d890*/  DMUL R12, R12, R114 ;  /* 0x000000720c0c7228 */ /* 0x000fe40000000000 */
[----:B------:R-:W-:Y:S02]  /*d8a0*/  DFMA R16, R86, R112, R16 ;  /* 0x000000705610722b */ /* 0x000fe40000000010 */
[----:B------:R-:W-:Y:S02]  /*d8b0*/  DMUL R22, R22, R114 ;  /* 0x0000007216167228 */ /* 0x000fe40000000000 */
[----:B------:R-:W-:Y:S02]  /*d8c0*/  DFMA R14, R84, R112, R14 ;  /* 0x00000070540e722b */ /* 0x000fe4000000000e */
[----:B------:R-:W-:-:S02]  /*d8d0*/  DMUL R20, R20, R114 ;  /* 0x0000007214147228 */ /* 0x000fc40000000000 */
[----:B------:R-:W-:Y:S02]  /*d8e0*/  DFMA R12, R82, R112, R12 ;  /* 0x00000070520c722b */ /* 0x000fe4000000000c */
[----:B------:R-:W-:Y:S02]  /*d8f0*/  DMUL R18, R18, R114 ;  /* 0x0000007212127228 */ /* 0x000fe40000000000 */
[----:B------:R-:W-:Y:S02]  /*d900*/  DFMA R22, R80, R112, R22 ;  /* 0x000000705016722b */ /* 0x000fe40000000016 */
[----:B------:R-:W-:Y:S02]  /*d910*/  DMUL R24, R24, R114 ;  /* 0x0000007218187228 */ /* 0x000fe40000000000 */
        /* <DEDUP_REMOVED lines=31> */
.L_x_155:
        /* <DEDUP_REMOVED lines=23> */
.L_x_156:
[----:B------:R-:W-:Y:S05]  /*dc80*/  BSYNC B0 ;  /* 0x0000000000007941 */ /* 0x000fea0003800000 */
.L_x_154:
        /* <DEDUP_REMOVED lines=21> */
.L_x_158:
        /* <DEDUP_REMOVED lines=19> */
.L_x_159:
[----:B------:R-:W-:Y:S05]  /*df10*/  BSYNC B0 ;  /* 0x0000000000007941 */ /* 0x000fea0003800000 */
.L_x_157:
        /* <DEDUP_REMOVED lines=39> */
.L_x_161:
[----:B------:R-:W-:Y:S01]  /*e190*/  ULDC UR4, c[0x0][0x2f0] ;  /* 0x0000bc0000047ab9 */ /* 0x000fe20000000800 */
[----:B------:R-:W-:Y:S01]  /*e1a0*/  IMAD.MOV.U32 R34, RZ, RZ, RZ ;  /* 0x000000ffff227224 */ /* 0x000fe200078e00ff */
[----:B------:R-:W-:-:S04]  /*e1b0*/  MOV R31, UR4 ;  /* 0x00000004001f7c02 */ /* 0x000fc80008000f00 */
[----:B------:R-:W2:Y:S01]  /*e1c0*/  I2F.U32.RP R32, R31 ;  /* 0x0000001f00207306 */ /* 0x000ea20000209000 */
[----:B------:R-:W-:-:S07]  /*e1d0*/  ISETP.NE.U32.AND P3, PT, R31, RZ, PT ;  /* 0x000000ff1f00720c */ /* 0x000fce0003f65070 */
[----:B--2---:R-:W2:Y:S02]  /*e1e0*/  MUFU.RCP R30, R32 ;  /* 0x00000020001e7308 */ /* 0x004ea40000001000 */
[----:B--2---:R-:W-:-:S06]  /*e1f0*/  VIADD R30, R30, 0xffffffe ;  /* 0x0ffffffe1e1e7836 */ /* 0x004fcc0000000000 */
[----:B------:R-:W1:Y:S02]  /*e200*/  F2I.FTZ.U32.TRUNC.NTZ R35, R30 ;  /* 0x0000001e00237305 */ /* 0x000e64000021f000 */
[----:B-1----:R-:W-:-:S05]  /*e210*/  IMAD R17, R35, R31, RZ ;  /* 0x0000001f23117224 */ /* 0x002fca00078e02ff */
        /* <DEDUP_REMOVED lines=14> */
.L_x_162:
[----:B------:R-:W-:Y:S05]  /*e300*/  BSYNC B0 ;  /* 0x0000000000007941 */ /* 0x000fea0003800000 */
.L_x_160:
        /* <DEDUP_REMOVED lines=21> */
.L_x_164:
        /* <DEDUP_REMOVED lines=19> */
.L_x_165:
[----:B------:R-:W-:Y:S05]  /*e590*/  BSYNC B0 ;  /* 0x0000000000007941 */ /* 0x000fea0003800000 */
.L_x_163:
        /* <DEDUP_REMOVED lines=37> */
.L_x_167:
        /* <DEDUP_REMOVED lines=23> */
.L_x_168:
[----:B------:R-:W-:Y:S05]  /*e960*/  BSYNC B0 ;  /* 0x0000000000007941 */ /* 0x000fea0003800000 */
.L_x_166:
        /* <DEDUP_REMOVED lines=21> */
.L_x_170:
[----:B-1----:R-:W1:Y:S01]  /*eac0*/  I2F.U32.RP R22, R27 ;  /* 0x0000001b00167306 */ /* 0x002e620000209000 */
        /* <DEDUP_REMOVED lines=18> */
.L_x_171:
[----:B------:R-:W-:Y:S05]  /*ebf0*/  BSYNC B0 ;  /* 0x0000000000007941 */ /* 0x000fea0003800000 */
.L_x_169:
        /* <DEDUP_REMOVED lines=37> */
.L_x_173:
        /* <DEDUP_REMOVED lines=23> */
.L_x_174:
[----:B------:R-:W-:Y:S05]  /*efc0*/  BSYNC B0 ;  /* 0x0000000000007941 */ /* 0x000fea0003800000 */
.L_x_172:
        /* <DEDUP_REMOVED lines=21> */
.L_x_176:
        /* <DEDUP_REMOVED lines=19> */
.L_x_177:
[----:B------:R-:W-:Y:S05]  /*f250*/  BSYNC B0 ;  /* 0x0000000000007941 */ /* 0x000fea0003800000 */
.L_x_175:
        /* <DEDUP_REMOVED lines=9> */
.L_x_153:
        /* <DEDUP_REMOVED lines=37> */
.L_x_178:
[----:B------:R-:W-:Y:S05]  /*f540*/  BSYNC B1 ;  /* 0x0000000000017941 */ /* 0x000fea0003800000 */
.L_x_152:
[----:B------:R-:W-:Y:S01]  /*f550*/  ULDC.64 UR4, c[0x0][0x310] ;  /* 0x0000c40000047ab9 */ /* 0x000fe20000000a00 */
[----:B------:R-:W-:Y:S01]  /*f560*/  BSSY B1, `(.L_x_179) ;  /* 0x00001a2000017945 */ /* 0x000fe20003800000 */
[----:B------:R-:W-:-:S04]  /*f570*/  IADD3 R6, P0, R6, UR4, RZ ;  /* 0x0000000406067c10 */ /* 0x000fc8000ff1e0ff */
[----:B------:R-:W-:Y:S01]  /*f580*/  IADD3.X R7, R7, UR5, RZ, P0, !PT ;  /* 0x0000000507077c10 */ /* 0x000fe200087fe4ff */
[----:B------:R-:W-:Y:S08]  /*f590*/  @!P2 BRA `(.L_x_180) ;  /* 0x0000001400dca947 */ /* 0x000ff00003800000 */
[----:B-1----:R-:W-:Y:S01]  /*f5a0*/  IADD3 R14, P0, -R2, R8, RZ ;  /* 0x00000008020e7210 */ /* 0x002fe20007f1e1ff */
        /* <DEDUP_REMOVED lines=10> */
[----:B--2--5:R-:W-:Y:S05]  /*f650*/  CALL.REL.NOINC `($__internal_0_$__cuda_sm20_div_u64) ;  /* 0x000000b0000c7944 */ /* 0x024fea0003c00000 */
        /* <DEDUP_REMOVED lines=8> */
.L_x_182:
[----:B------:R-:W1:Y:S01]  /*f6e0*/  I2F.U32.RP R16, R90 ;  /* 0x0000005a00107306 */ /* 0x000e620000209000 */
[----:B--2---:R-:W-:Y:S01]  /*f6f0*/  IMAD.MOV.U32 R12, RZ, RZ, RZ ;  /* 0x000000ffff0c7224 */ /* 0x004fe200078e00ff */
        /* <DEDUP_REMOVED lines=19> */
.L_x_183:
[----:B------:R-:W-:Y:S05]  /*f830*/  BSYNC B0 ;  /* 0x0000000000007941 */ /* 0x000fea0003800000 */
.L_x_181:
        /* <DEDUP_REMOVED lines=21> */
.L_x_185:
        /* <DEDUP_REMOVED lines=19> */
.L_x_186:
[----:B------:R-:W-:Y:S05]  /*fac0*/  BSYNC B0 ;  /* 0x0000000000007941 */ /* 0x000fea0003800000 */
.L_x_184:
        /* <DEDUP_REMOVED lines=33> */
.L_x_188:
        /* <DEDUP_REMOVED lines=21> */
.L_x_189:
[----:B------:R-:W-:Y:S05]  /*fe30*/  BSYNC B0 ;  /* 0x0000000000007941 */ /* 0x000fea0003800000 */
.L_x_187:
        /* <DEDUP_REMOVED lines=20> */
.L_x_191:
        /* <DEDUP_REMOVED lines=19> */
.L_x_192:
[----:B------:R-:W-:Y:S05]  /*100b0*/  BSYNC B0 ;  /* 0x0000000000007941 */ /* 0x000fea0003800000 */
.L_x_190:
        /* <DEDUP_REMOVED lines=32> */
.L_x_194:
        /* <DEDUP_REMOVED lines=21> */
.L_x_195:
[----:B------:R-:W-:Y:S05]  /*10410*/  BSYNC B0 ;  /* 0x0000000000007941 */ /* 0x000fea0003800000 */
.L_x_193:
        /* <DEDUP_REMOVED lines=20> */
.L_x_197:
        /* <DEDUP_REMOVED lines=19> */
.L_x_198:
[----:B------:R-:W-:Y:S05]  /*10690*/  BSYNC B0 ;  /* 0x0000000000007941 */ /* 0x000fea0003800000 */
.L_x_196:
        /* <DEDUP_REMOVED lines=32> */
.L_x_200:
        /* <DEDUP_REMOVED lines=21> */
.L_x_201:
[----:B------:R-:W-:Y:S05]  /*109f0*/  BSYNC B0 ;  /* 0x0000000000007941 */ /* 0x000fea0003800000 */
.L_x_199:
        /* <DEDUP_REMOVED lines=20> */
.L_x_203:
        /* <DEDUP_REMOVED lines=19> */
.L_x_204:
[----:B------:R-:W-:Y:S05]  /*10c70*/  BSYNC B0 ;  /* 0x0000000000007941 */ /* 0x000fea0003800000 */
.L_x_202:
        /* <DEDUP_REMOVED lines=9> */
.L_x_180:
[C---:B------:R-:W-:Y:S01]  /*10d10*/  VIADD R0, R94.reuse, 0x20 ;  /* 0x000000205e007836 */ /* 0x040fe20000000000 */
[----:B------:R-:W-:Y:S02]  /*10d20*/  ULDC UR4, c[0x0][0x214] ;  /* 0x0000850000047ab9 */ /* 0x000fe40000000800 */
[----:B------:R-:W-:Y:S02]  /*10d30*/  ISETP.GE.AND P1, PT, R94, UR4, PT ;  /* 0x000000045e007c0c */ /* 0x000fe4000bf26270 */
[----:B------:R-:W-:Y:S02]  /*10d40*/  ISETP.GE.AND P0, PT, R0, UR4, PT ;  /* 0x0000000400007c0c */ /* 0x000fe4000bf06270 */
[C---:B------:R-:W-:Y:S02]  /*10d50*/  ISETP.LT.AND P3, PT, R4.reuse, UR6, !P1 ;  /* 0x0000000604007c0c */ /* 0x040fe4000cf61270 */
[----:B------:R-:W-:-:S13]  /*10d60*/  ISETP.LT.AND P4, PT, R4, UR6, !P0 ;  /* 0x0000000604007c0c */ /* 0x000fda000c781270 */
[----:B--2---:R-:W-:Y:S02]  /*10d70*/  @P4 IMAD.MOV.U32 R12, RZ, RZ, R8 ;  /* 0x000000ffff0c4224 */ /* 0x004fe400078e0008 */
[----:B------:R-:W-:-:S05]  /*10d80*/  @P4 IMAD.MOV.U32 R13, RZ, RZ, R11 ;  /* 0x000000ffff0d4224 */ /* 0x000fca00078e000b */
[----:B------:R2:W4:Y:S01]  /*10d90*/  @P4 LDG.E.LTC128B.64 R86, desc[UR16][R12.64+0x100] ;  /* 0x000100100c564981 */ /* 0x000522000c1e1b20 */
[----:B------:R-:W-:Y:S01]  /*10da0*/  IADD3 R10, P4, R70, R8, RZ ;  /* 0x00000008460a7210 */ /* 0x000fe20007f9e0ff */
[----:B------:R-:W-:Y:S02]  /*10db0*/  VIADD R3, R96, 0x19 ;  /* 0x0000001960037836 */ /* 0x000fe40000000000 */
[----:B--2---:R-:W-:Y:S02]  /*10dc0*/  @P3 IMAD.MOV.U32 R12, RZ, RZ, R8 ;  /* 0x000000ffff0c3224 */ /* 0x004fe400078e0008 */
[----:B------:R-:W-:-:S05]  /*10dd0*/  @P3 IMAD.MOV.U32 R13, RZ, RZ, R11 ;  /* 0x000000ffff0d3224 */ /* 0x000fca00078e000b */
[----:B------:R2:W4:Y:S01]  /*10de0*/  @P3 LDG.E.LTC128B.64 R88, desc[UR16][R12.64] ;  /* 0x000000100c583981 */ /* 0x000522000c1e1b20 */
[C---:B------:R-:W-:Y:S01]  /*10df0*/  IADD3 R0, P3, R70.reuse, 0x100, RZ ;  /* 0x0000010046007810 */ /* 0x040fe20007f7e0ff */
[----:B------:R-:W-:Y:S01]  /*10e00*/  IMAD.X R11, R71, 0x1, R11, P4 ;  /* 0x00000001470b7824 */ /* 0x000fe200020e060b */
[C---:B------:R-:W-:Y:S02]  /*10e10*/  ISETP.LT.AND P4, PT, R3.reuse, UR6, !P1 ;  /* 0x0000000603007c0c */ /* 0x040fe4000cf81270 */
[----:B------:R-:W-:Y:S01]  /*10e20*/  IADD3 R8, P5, R70, R10, RZ ;  /* 0x0000000a46087210 */ /* 0x000fe20007fbe0ff */
[----:B------:R-:W-:Y:S01]  /*10e30*/  IMAD.X R2, RZ, RZ, R71, P3 ;  /* 0x000000ffff027224 */ /* 0x000fe200018e0647 */
[----:B------:R-:W-:Y:S01]  /*10e40*/  ISETP.LT.AND P3, PT, R3, UR6, !P0 ;  /* 0x0000000603007c0c */ /* 0x000fe2000c761270 */
[----:B------:R-:W-:Y:S02]  /*10e50*/  VIADD R3, R96, 0x1a ;  /* 0x0000001a60037836 */ /* 0x000fe40000000000 */
[----:B------:R-:W-:Y:S01]  /*10e60*/  IMAD.X R9, R71, 0x1, R11, P5 ;  /* 0x0000000147097824 */ /* 0x000fe200028e060b */
[----:B------:R-:W-:-:S05]  /*10e70*/  IADD3 R70, P5, R70, R8, RZ ;  /* 0x0000000846467210 */ /* 0x000fca0007fbe0ff */
[----:B------:R3:W4:Y:S01]  /*10e80*/  @P4 LDG.E.LTC128B.64 R84, desc[UR16][R10.64] ;  /* 0x000000100a544981 */ /* 0x000722000c1e1b20 */
[----:B------:R-:W-:Y:S01]  /*10e90*/  ISETP.LT.AND P4, PT, R3, UR6, !P1 ;  /* 0x0000000603007c0c */ /* 0x000fe2000cf81270 */
[----:B------:R-:W-:Y:S02]  /*10ea0*/  IMAD.X R71, R71, 0x1, R9, P5 ;  /* 0x0000000147477824 */ /* 0x000fe400028e0609 */
[----:B------:R3:W4:Y:S01]  /*10eb0*/  @P3 LDG.E.LTC128B.64 R82, desc[UR16][R10.64+0x100] ;  /* 0x000100100a523981 */ /* 0x000722000c1e1b20 */
[----:B------:R-:W-:Y:S01]  /*10ec0*/  ISETP.LT.AND P3, PT, R3, UR6, !P0 ;  /* 0x0000000603007c0c */ /* 0x000fe2000c761270 */
[----:B------:R-:W-:Y:S01]  /*10ed0*/  VIADD R3, R96, 0x1b ;  /* 0x0000001b60037836 */ /* 0x000fe20000000000 */
[----:B--2---:R-:W-:-:S04]  /*10ee0*/  IADD3 R12, P5, R0, R10, RZ ;  /* 0x0000000a000c7210 */ /* 0x004fc80007fbe0ff */
[C---:B------:R-:W-:Y:S02]  /*10ef0*/  ISETP.LT.AND P1, PT, R3.reuse, UR6, !P1 ;  /* 0x0000000603007c0c */ /* 0x040fe4000cf21270 */
[----:B------:R-:W-:Y:S01]  /*10f00*/  ISETP.LT.AND P0, PT, R3, UR6, !P0 ;  /* 0x0000000603007c0c */ /* 0x000fe2000c701270 */
[----:B------:R-:W-:Y:S01]  /*10f10*/  IMAD.X R13, R2, 0x1, R11, P5 ;  /* 0x00000001020d7824 */ /* 0x000fe200028e060b */
[----:B-1----:R-:W-:Y:S01]  /*10f20*/  IADD3 R14, P5, R8, R0, RZ ;  /* 0x00000000080e7210 */ /* 0x002fe20007fbe0ff */
[----:B------:R3:W4:Y:S04]  /*10f30*/  @P4 LDG.E.LTC128B.64 R80, desc[UR16][R8.64] ;  /* 0x0000001008504981 */ /* 0x000728000c1e1b20 */
[----:B------:R-:W-:Y:S01]  /*10f40*/  IMAD.X R15, R9, 0x1, R2, P5 ;  /* 0x00000001090f7824 */ /* 0x000fe200028e0602 */
[----:B------:R3:W4:Y:S04]  /*10f50*/  @P3 LDG.E.LTC128B.64 R78, desc[UR16][R12.64] ;  /* 0x000000100c4e3981 */ /* 0x000728000c1e1b20 */
[----:B------:R3:W4:Y:S04]  /*10f60*/  @P1 LDG.E.LTC128B.64 R76, desc[UR16][R70.64] ;  /* 0x00000010464c1981 */ /* 0x000728000c1e1b20 */
[----:B------:R3:W4:Y:S02]  /*10f70*/  @P0 LDG.E.LTC128B.64 R74, desc[UR16][R14.64] ;  /* 0x000000100e4a0981 */ /* 0x000724000c1e1b20 */
.L_x_205:
[----:B------:R-:W-:Y:S05]  /*10f80*/  BSYNC B1 ;  /* 0x0000000000017941 */ /* 0x000fea0003800000 */
.L_x_179:
[----:B------:R-:W-:Y:S06]  /*10f90*/  BAR.SYNC.DEFER_BLOCKING 0x0 ;  /* 0x0000000000007b1d */ /* 0x000fec0000010000 */
[----:B-----5:R-:W-:Y:S04]  /*10fa0*/  STS.128 [R95], R64 ;  /* 0x000000405f007388 */ /* 0x020fe80000000c00 */
[----:B------:R-:W-:Y:S04]  /*10fb0*/  STS.128 [R95+0x40], R60 ;  /* 0x0000403c5f007388 */ /* 0x000fe80000000c00 */
[----:B------:R-:W-:Y:S04]  /*10fc0*/  STS.128 [R95+0x80], R56 ;  /* 0x000080385f007388 */ /* 0x000fe80000000c00 */
[----:B------:R-:W-:Y:S01]  /*10fd0*/  STS.128 [R95+0xc0], R52 ;  /* 0x0000c0345f007388 */ /* 0x000fe20000000c00 */
[----:B------:R-:W-:Y:S06]  /*10fe0*/  BAR.SYNC.DEFER_BLOCKING 0x0 ;  /* 0x0000000000007b1d */ /* 0x000fec0000010000 */
[----:B------:R-:W2:Y:S04]  /*10ff0*/  LDS.64 R16, [R93+UR8+0x440] ;  /* 0x000440085d107984 */ /* 0x000ea80008000a00 */
[----:B------:R-:W1:Y:S04]  /*11000*/  LDS.64 R18, [R93+UR8] ;  /* 0x000000085d127984 */ /* 0x000e680008000a00 */
[----:B------:R-:W1:Y:S04]  /*11010*/  LDS.64 R2, [R93+UR8+0x100] ;  /* 0x000100085d027984 */ /* 0x000e680008000a00 */
[----:B---3--:R-:W3:Y:S04]  /*11020*/  LDS.64 R8, [R93+UR8+0x220] ;  /* 0x000220085d087984 */ /* 0x008ee80008000a00 */
[----:B------:R-:W3:Y:S04]  /*11030*/  LDS.64 R10, [R93+UR8+0x320] ;  /* 0x000320085d0a7984 */ /* 0x000ee80008000a00 */
[----:B------:R-:W3:Y:S04]  /*11040*/  LDS.64 R14, [R93+UR8+0x540] ;  /* 0x000540085d0e7984 */ /* 0x000ee80008000a00 */
[----:B------:R-:W3:Y:S04]  /*11050*/  LDS.64 R12, [R93+UR8+0x660] ;  /* 0x000660085d0c7984 */ /* 0x000ee80008000a00 */
[----:B------:R-:W3:Y:S01]  /*11060*/  LDS.64 R20, [R93+UR8+0x760] ;  /* 0x000760085d147984 */ /* 0x000ee20008000a00 */
[----:B--2---:R-:W-:-:S02]  /*11070*/  DMUL R22, R16, R114 ;  /* 0x0000007210167228 */ /* 0x004fc40000000000 */
[-C--:B-1----:R-:W-:Y:S02]  /*11080*/  DMUL R18, R18, R114.reuse ;  /* 0x0000007212127228 */ /* 0x082fe40000000000 */
[-C--:B------:R-:W-:Y:S02]  /*11090*/  DMUL R2, R2, R114.reuse ;  /* 0x0000007202027228 */ /* 0x080fe40000000000 */
        /* <DEDUP_REMOVED lines=9> */
[-C--:B------:R-:W-:Y:S02]  /*11130*/  DFMA R12, R80, R112.reuse, R22 ;  /* 0x00000070500c722b */ /* 0x080fe40000000016 */
[-C--:B------:R-:W-:Y:S02]  /*11140*/  DFMA R14, R78, R112.reuse, R14 ;  /* 0x000000704e0e722b */ /* 0x080fe4000000000e */
[-C--:B------:R-:W-:Y:S02]  /*11150*/  DFMA R16, R76, R112.reuse, R16 ;  /* 0x000000704c10722b */ /* 0x080fe40000000010 */
        /* <DEDUP_REMOVED lines=16> */
[----:B------:R-:W-:Y:S05]  /*11260*/  CALL.REL.NOINC `($__internal_0_$__cuda_sm20_div_u64) ;  /* 0x0000009400087944 */ /* 0x000fea0003c00000 */
        /* <DEDUP_REMOVED lines=12> */
.L_x_208:
        /* <DEDUP_REMOVED lines=23> */
.L_x_209:
[----:B------:R-:W-:Y:S05]  /*114a0*/  BSYNC B0 ;  /* 0x0000000000007941 */ /* 0x000fea0003800000 */
.L_x_207:
        /* <DEDUP_REMOVED lines=19> */
[----:B-1----:R-:W-:Y:S05]  /*115e0*/  CALL.REL.NOINC `($__internal_1_$__cuda_sm20_rem_u64) ;  /* 0x00000094003c7944 */ /* 0x002fea0003c00000 */
[----:B------:R-:W-:Y:S05]  /*115f0*/  BRA `(.L_x_212) ;  /* 0x00000000004c7947 */ /* 0x000fea0003800000 */
.L_x_211:
        /* <DEDUP_REMOVED lines=19> */
.L_x_212:
[----:B------:R-:W-:Y:S05]  /*11730*/  BSYNC B0 ;  /* 0x0000000000007941 */ /* 0x000fea0003800000 */
.L_x_210:
        /* <DEDUP_REMOVED lines=26> */
[----:B-1----:R-:W-:Y:S05]  /*118e0*/  CALL.REL.NOINC `($__internal_0_$__cuda_sm20_div_u64) ;  /* 0x0000008c00687944 */ /* 0x002fea0003c00000 */
        /* <DEDUP_REMOVED lines=12> */
.L_x_214:
        /* <DEDUP_REMOVED lines=23> */
.L_x_215:
[----:B------:R-:W-:Y:S05]  /*11b20*/  BSYNC B0 ;  /* 0x0000000000007941 */ /* 0x000fea0003800000 */
.L_x_213:
        /* <DEDUP_REMOVED lines=21> */
.L_x_217:
        /* <DEDUP_REMOVED lines=19> */
.L_x_218:
[----:B------:R-:W-:Y:S05]  /*11db0*/  BSYNC B0 ;  /* 0x0000000000007941 */ /* 0x000fea0003800000 */
.L_x_216:
        /* <DEDUP_REMOVED lines=37> */
.L_x_220:
[----:B------:R-:W-:Y:S01]  /*12010*/  ULDC UR4, c[0x0][0x2f0] ;  /* 0x0000bc0000047ab9 */ /* 0x000fe20000000800 */
[----:B-1----:R-:W-:Y:S01]  /*12020*/  IMAD.MOV.U32 R10, RZ, RZ, RZ ;  /* 0x000000ffff0a7224 */ /* 0x002fe200078e00ff */
        /* <DEDUP_REMOVED lines=21> */
.L_x_221:
[----:B------:R-:W-:Y:S05]  /*12180*/  BSYNC B0 ;  /* 0x0000000000007941 */ /* 0x000fea0003800000 */
.L_x_219:
        /* <DEDUP_REMOVED lines=21> */
.L_x_223:
        /* <DEDUP_REMOVED lines=19> */
.L_x_224:
[----:B------:R-:W-:Y:S05]  /*12410*/  BSYNC B0 ;  /* 0x0000000000007941 */ /* 0x000fea0003800000 */
.L_x_222:
        /* <DEDUP_REMOVED lines=9> */
[----:B------:R-:W-:-:S03]  /*124b0*/  ULDC UR4, c[0x0][0x2f4] ;  /* 0x0000bd0000047ab9 */ /* 0x000fc60000000800 */
[----:B------:R-:W-:Y:S02]  /*124c0*/  IADD3.X R5, R3, UR5, RZ, P2, !PT ;  /* 0x0000000503057c10 */ /* 0x000fe400097fe4ff */
[----:B------:R-:W-:-:S05]  /*124d0*/  IADD3 R68, P2, -R68, R4, RZ ;  /* 0x0000000444447210 */ /* 0x000fca0007f5e1ff */
[----:B------:R-:W-:Y:S02]  /*124e0*/  @P3 IMAD.MOV.U32 R6, RZ, RZ, R2 ;  /* 0x000000ffff063224 */ /* 0x000fe400078e0002 */
[----:B------:R-:W-:Y:S02]  /*124f0*/  @P3 IMAD.MOV.U32 R7, RZ, RZ, R3 ;  /* 0x000000ffff073224 */ /* 0x000fe400078e0003 */
[----:B-1----:R-:W-:Y:S02]  /*12500*/  IMAD.U32 R3, RZ, RZ, UR4 ;  /* 0x00000004ff037e24 */ /* 0x002fe4000f8e00ff */
        /* <DEDUP_REMOVED lines=24> */
.L_x_226:
        /* <DEDUP_REMOVED lines=11> */
[----:B------:R-:W-:Y:S01]  /*12740*/  IMAD.HI.U32 R0, R9, R68, RZ ;  /* 0x0000004409007227 */ /* 0x000fe200078e00ff */
[----:B------:R-:W-:-:S04]  /*12750*/  MOV R9, RZ ;  /* 0x000000ff00097202 */ /* 0x000fc80000000f00 */
        /* <DEDUP_REMOVED lines=10> */
.L_x_227:
[----:B------:R-:W-:Y:S05]  /*12800*/  BSYNC B0 ;  /* 0x0000000000007941 */ /* 0x000fea0003800000 */
.L_x_225:
[----:B------:R-:W-:Y:S01]  /*12810*/  VIADD R96, R96, 0x1b ;  /* 0x0000001b60607836 */ /* 0x000fe20000000000 */
[--C-:B------:R-:W-:Y:S01]  /*12820*/  SHF.R.U64 R11, R6, 0x3, R9.reuse ;  /* 0x00000003060b7819 */ /* 0x100fe20000001209 */
[----:B------:R-:W-:Y:S01]  /*12830*/  ULDC UR4, c[0x0][0x210] ;  /* 0x0000840000047ab9 */ /* 0x000fe20000000800 */
[----:B------:R-:W-:Y:S01]  /*12840*/  SHF.R.U32.HI R9, RZ, 0x3, R9 ;  /* 0x00000003ff097819 */ /* 0x000fe20000011609 */
[----:B------:R-:W-:Y:S01]  /*12850*/  BSSY B0, `(.L_x_228) ;  /* 0x0000025000007945 */ /* 0x000fe20003800000 */
[----:B------:R-:W-:Y:S02]  /*12860*/  ISETP.LE.U32.AND P2, PT, R0, R11, PT ;  /* 0x0000000b0000720c */ /* 0x000fe40003f43070 */
[----:B------:R-:W-:Y:S02]  /*12870*/  SHF.R.S32.HI R2, RZ, 0x1f, R0 ;  /* 0x0000001fff027819 */ /* 0x000fe40000011400 */
[C---:B------:R-:W-:Y:S02]  /*12880*/  ISETP.LT.AND P1, PT, R96.reuse, UR4, !P1 ;  /* 0x0000000460007c0c */ /* 0x040fe4000cf21270 */
[----:B------:R-:W-:-:S02]  /*12890*/  ISETP.LT.AND P0, PT, R96, UR4, !P0 ;  /* 0x0000000460007c0c */ /* 0x000fc4000c701270 */
        /* <DEDUP_REMOVED lines=13> */
.L_x_229:
        /* <DEDUP_REMOVED lines=19> */
.L_x_230:
[----:B------:R-:W-:Y:S05]  /*12aa0*/  BSYNC B0 ;  /* 0x0000000000007941 */ /* 0x000fea0003800000 */
.L_x_228:
[--C-:B------:R-:W-:Y:S02]  /*12ab0*/  SHF.R.U64 R7, R104, 0x3, R105.reuse ;  /* 0x0000000368077819 */ /* 0x100fe40000001269 */
[----:B------:R-:W-:Y:S02]  /*12ac0*/  SHF.R.U32.HI R3, RZ, 0x3, R105 ;  /* 0x00000003ff037819 */ /* 0x000fe40000011669 */
[----:B------:R-:W-:-:S04]  /*12ad0*/  ISETP.LE.U32.AND P1, PT, R0, R7, PT ;  /* 0x000000070000720c */ /* 0x000fc80003f23070 */
[----:B------:R-:W-:-:S13]  /*12ae0*/  ISETP.LE.U32.AND.EX P0, PT, R2, R3, P0, P1 ;  /* 0x000000030200720c */ /* 0x000fda0000703110 */
[----:B------:R-:W-:Y:S05]  /*12af0*/  @!P0 BRA `(.L_x_231) ;  /* 0x0000007800988947 */ /* 0x000fea0003800000 */
[----:B------:R2:W-:Y:S01]  /*12b00*/  STG.E.64 desc[UR16][R4.64+0x100], R112 ;  /* 0x0001007004007986 */ /* 0x0005e2000c101b10 */
[----:B------:R-:W-:Y:S05]  /*12b10*/  BRA `(.L_x_231) ;  /* 0x0000007800907947 */ /* 0x000fea0003800000 */
.L_x_206:
[----:B------:R-:W-:Y:S01]  /*12b20*/  ULDC UR4, c[0x0][0x214] ;  /* 0x0000850000047ab9 */ /* 0x000fe20000000800 */
[----:B------:R-:W-:Y:S01]  /*12b30*/  VIADD R0, R96, 0x19 ;  /* 0x0000001960007836 */ /* 0x000fe20000000000 */
[C---:B------:R-:W-:Y:S01]  /*12b40*/  ISETP.GE.AND P1, PT, R94.reuse, UR4, PT ;  /* 0x000000045e007c0c */ /* 0x040fe2000bf26270 */
[----:B------:R-:W-:-:S03]  /*12b50*/  VIADD R94, R94, 0x20 ;  /* 0x000000205e5e7836 */ /* 0x000fc60000000000 */
[----:B------:R-:W-:Y:S02]  /*12b60*/  ISETP.LT.AND P4, PT, R4, UR6, !P1 ;  /* 0x0000000604007c0c */ /* 0x000fe4000cf81270 */
[----:B------:R-:W-:Y:S01]  /*12b70*/  ISETP.GE.AND P2, PT, R94, UR4, PT ;  /* 0x000000045e007c0c */ /* 0x000fe2000bf46270 */
[----:B------:R-:W-:Y:S01]  /*12b80*/  ULDC.64 UR4, c[0x0][0x2f8] ;  /* 0x0000be0000047ab9 */ /* 0x000fe20000000a00 */
[----:B------:R-:W-:Y:S01]  /*12b90*/  ISETP.LT.AND P3, PT, R0, UR6, !P1 ;  /* 0x0000000600007c0c */ /* 0x000fe2000cf61270 */
[----:B------:R-:W-:Y:S01]  /*12ba0*/  UIADD3 UR8, UP0, UR4, 0x100, URZ ;  /* 0x0000010004087890 */ /* 0x000fe2000ff1e03f */
[----:B------:R-:W-:-:S03]  /*12bb0*/  ISETP.LT.AND P5, PT, R4, UR6, !P2 ;  /* 0x0000000604007c0c */ /* 0x000fc6000d7a1270 */
[----:B------:R-:W-:-:S04]  /*12bc0*/  UIADD3.X UR7, URZ, UR5, URZ, UP0, !UPT ;  /* 0x000000053f077290 */ /* 0x000fc800087fe43f */
[----:B------:R1:W-:Y:S01]  /*12bd0*/  @P4 STG.E.64 desc[UR16][R6.64], R18 ;  /* 0x0000001206004986 */ /* 0x0003e2000c101b10 */
[----:B------:R-:W-:-:S04]  /*12be0*/  IADD3 R4, P4, R6, UR4, RZ ;  /* 0x0000000406047c10 */ /* 0x000fc8000ff9e0ff */
[C---:B------:R-:W-:Y:S01]  /*12bf0*/  IADD3.X R5, R7.reuse, UR5, RZ, P4, !PT ;  /* 0x0000000507057c10 */ /* 0x040fe2000a7fe4ff */
[----:B------:R2:W-:Y:S01]  /*12c00*/  @P5 STG.E.64 desc[UR16][R6.64+0x100], R2 ;  /* 0x0001000206005986 */ /* 0x0005e2000c101b10 */
[----:B------:R-:W-:Y:S01]  /*12c10*/  ISETP.LT.AND P4, PT, R0, UR6, !P2 ;  /* 0x0000000600007c0c */ /* 0x000fe2000d781270 */
[----:B------:R-:W-:Y:S02]  /*12c20*/  VIADD R0, R96, 0x1a ;  /* 0x0000001a60007836 */ /* 0x000fe40000000000 */
[----:B------:R3:W-:Y:S01]  /*12c30*/  @P3 STG.E.64 desc[UR16][R4.64], R8 ;  /* 0x0000000804003986 */ /* 0x0007e2000c101b10 */
[----:B------:R-:W-:Y:S01]  /*12c40*/  IADD3 R20, P3, R6, UR8, RZ ;  /* 0x0000000806147c10 */ /* 0x000fe2000ff7e0ff */
[----:B------:R-:W-:Y:S01]  /*12c50*/  VIADD R96, R96, 0x1b ;  /* 0x0000001b60607836 */ /* 0x000fe20000000000 */
[----:B------:R-:W-:Y:S02]  /*12c60*/  ISETP.LT.AND P2, PT, R0, UR6, !P2 ;  /* 0x0000000600007c0c */ /* 0x000fe4000d741270 */
[----:B------:R-:W-:-:S02]  /*12c70*/  IADD3.X R21, R7, UR7, RZ, P3, !PT ;  /* 0x0000000707157c10 */ /* 0x000fc40009ffe4ff */
[----:B------:R-:W-:Y:S02]  /*12c80*/  ISETP.LT.AND P3, PT, R0, UR6, !P1 ;  /* 0x0000000600007c0c */ /* 0x000fe4000cf61270 */
[----:B------:R-:W-:Y:S01]  /*12c90*/  ISETP.LT.AND P1, PT, R96, UR6, !P1 ;  /* 0x0000000660007c0c */ /* 0x000fe2000cf21270 */
[----:B------:R3:W-:Y:S01]  /*12ca0*/  @P4 STG.E.64 desc[UR16][R20.64], R10 ;  /* 0x0000000a14004986 */ /* 0x0007e2000c101b10 */
[----:B-1----:R-:W-:-:S04]  /*12cb0*/  IADD3 R18, P5, R4, UR4, RZ ;  /* 0x0000000404127c10 */ /* 0x002fc8000ffbe0ff */
[----:B------:R-:W-:Y:S02]  /*12cc0*/  IADD3.X R19, R5, UR5, RZ, P5, !PT ;  /* 0x0000000505137c10 */ /* 0x000fe4000affe4ff */
[----:B--2---:R-:W-:-:S03]  /*12cd0*/  IADD3 R2, P5, R4, UR8, RZ ;  /* 0x0000000804027c10 */ /* 0x004fc6000ffbe0ff */
[----:B------:R1:W-:Y:S01]  /*12ce0*/  @P3 STG.E.64 desc[UR16][R18.64], R12 ;  /* 0x0000000c12003986 */ /* 0x0003e2000c101b10 */
[----:B------:R-:W-:Y:S02]  /*12cf0*/  IADD3.X R3, R5, UR7, RZ, P5, !PT ;  /* 0x0000000705037c10 */ /* 0x000fe4000affe4ff */
[----:B---3--:R-:W-:-:S03]  /*12d00*/  IADD3 R4, P5, R18, UR4, RZ ;  /* 0x0000000412047c10 */ /* 0x008fc6000ffbe0ff */
[----:B------:R1:W-:Y:S01]  /*12d10*/  @P2 STG.E.64 desc[UR16][R2.64], R14 ;  /* 0x0000000e02002986 */ /* 0x0003e2000c101b10 */
[----:B------:R-:W-:-:S05]  /*12d20*/  IADD3.X R5, R19, UR5, RZ, P5, !PT ;  /* 0x0000000513057c10 */ /* 0x000fca000affe4ff */
[----:B------:R1:W-:Y:S01]  /*12d30*/  @P1 STG.E.64 desc[UR16][R4.64], R16 ;  /* 0x0000001004001986 */ /* 0x0003e2000c101b10 */
[----:B------:R-:W-:-:S04]  /*12d40*/  IADD3 R6, P1, R18, UR8, RZ ;  /* 0x0000000812067c10 */ /* 0x000fc8000ff3e0ff */
[----:B------:R-:W-:Y:S01]  /*12d50*/  IADD3.X R7, R19, UR7, RZ, P1, !PT ;  /* 0x0000000713077c10 */ /* 0x000fe20008ffe4ff */
[----:B------:R-:W-:Y:S08]  /*12d60*/  @!P0 BRA `(.L_x_231) ;  /* 0x0000007400fc8947 */ /* 0x000ff00003800000 */
[----:B------:R2:W-:Y:S01]  /*12d70*/  STG.E.64 desc[UR16][R6.64], R112 ;  /* 0x0000007006007986 */ /* 0x0005e2000c101b10 */
[----:B------:R-:W-:Y:S05]  /*12d80*/  BRA `(.L_x_231) ;  /* 0x0000007400f47947 */ /* 0x000fea0003800000 */
.L_x_16:
[----:B------:R-:W-:Y:S01]  /*12d90*/  BAR.SYNC.DEFER_BLOCKING 0x0 ;  /* 0x0000000000007b1d */ /* 0x000fe20000010000 */
[----:B------:R-:W-:-:S05]  /*12da0*/  ISETP.LT.AND P2, PT, R130, UR14, PT ;  /* 0x0000000e82007c0c */ /* 0x000fca000bf41270 */
        /* <DEDUP_REMOVED lines=8> */
[----:B--2---:R-:W2:Y:S04]  /*12e30*/  LDS.64 R70, [R93+UR8] ;  /* 0x000000085d467984 */ /* 0x004ea80008000a00 */
[----:B------:R-:W4:Y:S04]  /*12e40*/  LDS.64 R82, [R93+UR8+0x100] ;  /* 0x000100085d527984 */ /* 0x000f280008000a00 */
[----:B------:R-:W1:Y:S04]  /*12e50*/  LDS.64 R80, [R93+UR8+0x220] ;  /* 0x000220085d507984 */ /* 0x000e680008000a00 */
[----:B------:R-:W1:Y:S04]  /*12e60*/  LDS.64 R78, [R93+UR8+0x320] ;  /* 0x000320085d4e7984 */ /* 0x000e680008000a00 */
[----:B------:R-:W1:Y:S04]  /*12e70*/  LDS.64 R76, [R93+UR8+0x440] ;  /* 0x000440085d4c7984 */ /* 0x000e680008000a00 */
[----:B------:R-:W1:Y:S04]  /*12e80*/  LDS.64 R2, [R93+UR8+0x540] ;  /* 0x000540085d027984 */ /* 0x000e680008000a00 */
[----:B------:R-:W1:Y:S04]  /*12e90*/  LDS.64 R74, [R93+UR8+0x660] ;  /* 0x000660085d4a7984 */ /* 0x000e680008000a00 */
[----:B---3--:R-:W3:Y:S01]  /*12ea0*/  LDS.64 R72, [R93+UR8+0x760] ;  /* 0x000760085d487984 */ /* 0x008ee20008000a00 */
[----:B--2---:R-:W-:-:S02]  /*12eb0*/  DMUL R70, R70, R114 ;  /* 0x0000007246467228 */ /* 0x004fc40000000000 */
[-C--:B----4-:R-:W-:Y:S02]  /*12ec0*/  DMUL R10, R82, R114.reuse ;  /* 0x00000072520a7228 */ /* 0x090fe40000000000 */
[-C--:B-1----:R-:W-:Y:S02]  /*12ed0*/  DMUL R8, R80, R114.reuse ;  /* 0x0000007250087228 */ /* 0x082fe40000000000 */
[-C--:B------:R-:W-:Y:S02]  /*12ee0*/  DMUL R6, R78, R114.reuse ;  /* 0x000000724e067228 */ /* 0x080fe40000000000 */
[-C--:B------:R-:W-:Y:S02]  /*12ef0*/  DMUL R4, R76, R114.reuse ;  /* 0x000000724c047228 */ /* 0x080fe40000000000 */
[-C--:B------:R-:W-:Y:S02]  /*12f00*/  DMUL R2, R2, R114.reuse ;  /* 0x0000007202027228 */ /* 0x080fe40000000000 */
[----:B------:R-:W-:-:S02]  /*12f10*/  DMUL R14, R74, R114 ;  /* 0x000000724a0e7228 */ /* 0x000fc40000000000 */
[----:B---3--:R-:W-:Y:S01]  /*12f20*/  DMUL R12, R72, R114 ;  /* 0x00000072480c7228 */ /* 0x008fe20000000000 */
        /* <DEDUP_REMOVED lines=20> */
[----:B------:R-:W-:-:S03]  /*13070*/  MOV R19, UR5 ;  /* 0x0000000500137c02 */ /* 0x000fc60008000f00 */
[-C--:B------:R-:W-:Y:S02]  /*13080*/  IMAD R16, R16, R17.reuse, RZ ;  /* 0x0000001110107224 */ /* 0x080fe400078e02ff */
[----:B------:R-:W-:-:S04]  /*13090*/  IMAD.WIDE.U32 R72, R0, R17, R72 ;  /* 0x0000001100487225 */ /* 0x000fc800078e0048 */
[----:B------:R-:W-:Y:S01]  /*130a0*/  IMAD R0, R0, R19, R16 ;  /* 0x0000001300007224 */ /* 0x000fe200078e0210 */
[----:B------:R-:W-:Y:S01]  /*130b0*/  MOV R18, R72 ;  /* 0x0000004800127202 */ /* 0x000fe20000000f00 */
[----:B------:R-:W-:-:S03]  /*130c0*/  IMAD.MOV.U32 R16, RZ, RZ, R99 ;  /* 0x000000ffff107224 */ /* 0x000fc600078e0063 */
[----:B------:R-:W-:Y:S01]  /*130d0*/  IADD3 R73, R73, R0, RZ ;  /* 0x0000000049497210 */ /* 0x000fe20007ffe0ff */
[----:B------:R-:W-:Y:S05]  /*130e0*/  BRA `(.L_x_236) ;  /* 0x00000000005c7947 */ /* 0x000fea0003800000 */
.L_x_235:
        /* <DEDUP_REMOVED lines=23> */
.L_x_236:
[----:B------:R-:W-:Y:S05]  /*13260*/  BSYNC B0 ;  /* 0x0000000000007941 */ /* 0x000fea0003800000 */
.L_x_234:
        /* <DEDUP_REMOVED lines=12> */
[----:B------:R-:W-:Y:S02]  /*13330*/  @P3 IMAD.MOV.U32 R72, RZ, RZ, R116 ;  /* 0x000000ffff483224 */ /* 0x000fe400078e0074 */
[----:B------:R-:W-:Y:S01]  /*13340*/  @P3 IMAD.MOV.U32 R73, RZ, RZ, R117 ;  /* 0x000000ffff493224 */ /* 0x000fe200078e0075 */
[----:B------:R-:W-:-:S04]  /*13350*/  ISETP.NE.U32.AND P0, PT, R19, RZ, PT ;  /* 0x000000ff1300720c */ /* 0x000fc80003f05070 */
[----:B------:R1:W-:Y:S09]  /*13360*/  @P3 STG.E.64 desc[UR16][R72.64], R70 ;  /* 0x0000004648003986 */ /* 0x0003f2000c101b10 */
[----:B------:R-:W-:Y:S05]  /*13370*/  @!P0 BRA `(.L_x_238) ;  /* 0x0000000000188947 */ /* 0x000fea0003800000 */
[----:B------:R-:W-:Y:S01]  /*13380*/  ULDC.64 UR4, c[0x0][0x2f0] ;  /* 0x0000bc0000047ab9 */ /* 0x000fe20000000a00 */
[----:B------:R-:W-:Y:S01]  /*13390*/  MOV R100, 0x133d0 ;  /* 0x000133d000647802 */ /* 0x000fe20000000f00 */
[----:B------:R-:W-:Y:S01]  /*133a0*/  IMAD.U32 R102, RZ, RZ, UR4 ;  /* 0x00000004ff667e24 */ /* 0x000fe2000f8e00ff */
[----:B------:R-:W-:Y:S02]  /*133b0*/  MOV R99, UR5 ;  /* 0x0000000500637c02 */ /* 0x000fe40008000f00 */
[----:B-1---5:R-:W-:Y:S05]  /*133c0*/  CALL.REL.NOINC `($__internal_1_$__cuda_sm20_rem_u64) ;  /* 0x0000007400c47944 */ /* 0x022fea0003c00000 */
[----:B------:R-:W-:Y:S05]  /*133d0*/  BRA `(.L_x_239) ;  /* 0x00000000004c7947 */ /* 0x000fea0003800000 */
.L_x_238:
        /* <DEDUP_REMOVED lines=19> */
.L_x_239:
[----:B------:R-:W-:Y:S05]  /*13510*/  BSYNC B0 ;  /* 0x0000000000007941 */ /* 0x000fea0003800000 */
.L_x_237:
[----:B------:R-:W-:Y:S01]  /*13520*/  VIADD R17, R94, 0x20 ;  /* 0x000000205e117836 */ /* 0x000fe20000000000 */
[----:B------:R-:W-:Y:S01]  /*13530*/  ULDC.64 UR4, c[0x0][0x210] ;  /* 0x0000840000047ab9 */ /* 0x000fe20000000a00 */
[--C-:B------:R-:W-:Y:S01]  /*13540*/  SHF.R.U64 R19, R104, 0x3, R105.reuse ;  /* 0x0000000368137819 */ /* 0x100fe20000001269 */
[----:B------:R-:W-:Y:S02]  /*13550*/  BSSY B0, `(.L_x_240) ;  /* 0x000003d000007945 */ /* 0x000fe40003800000 */
[----:B------:R-:W-:Y:S02]  /*13560*/  ISETP.GE.AND P0, PT, R17, UR5, PT ;  /* 0x0000000511007c0c */ /* 0x000fe4000bf06270 */
[----:B------:R-:W-:Y:S02]  /*13570*/  SHF.R.U32.HI R17, RZ, 0x3, R105 ;  /* 0x00000003ff117819 */ /* 0x000fe40000011669 */
        /* <DEDUP_REMOVED lines=35> */
.L_x_241:
        /* <DEDUP_REMOVED lines=23> */
.L_x_242:
[----:B------:R-:W-:Y:S05]  /*13920*/  BSYNC B0 ;  /* 0x0000000000007941 */ /* 0x000fea0003800000 */
.L_x_240:
        /* <DEDUP_REMOVED lines=21> */
.L_x_244:
        /* <DEDUP_REMOVED lines=19> */
.L_x_245:
[----:B------:R-:W-:Y:S05]  /*13bb0*/  BSYNC B0 ;  /* 0x0000000000007941 */ /* 0x000fea0003800000 */
.L_x_243:
        /* <DEDUP_REMOVED lines=37> */
.L_x_247:
        /* <DEDUP_REMOVED lines=23> */
.L_x_248:
[----:B------:R-:W-:Y:S05]  /*13f80*/  BSYNC B0 ;  /* 0x0000000000007941 */ /* 0x000fea0003800000 */
.L_x_246:
        /* <DEDUP_REMOVED lines=21> */
.L_x_250:
        /* <DEDUP_REMOVED lines=19> */
.L_x_251:
[----:B------:R-:W-:Y:S05]  /*14210*/  BSYNC B0 ;  /* 0x0000000000007941 */ /* 0x000fea0003800000 */
.L_x_249:
        /* <DEDUP_REMOVED lines=37> */
.L_x_253:
        /* <DEDUP_REMOVED lines=23> */
.L_x_254:
[----:B------:R-:W-:Y:S05]  /*145e0*/  BSYNC B0 ;  /* 0x0000000000007941 */ /* 0x000fea0003800000 */
.L_x_252:
        /* <DEDUP_REMOVED lines=21> */
.L_x_256:
        /* <DEDUP_REMOVED lines=19> */
.L_x_257:
[----:B------:R-:W-:Y:S05]  /*14870*/  BSYNC B0 ;  /* 0x0000000000007941 */ /* 0x000fea0003800000 */
.L_x_255:
        /* <DEDUP_REMOVED lines=9> */
.L_x_233:
[----:B------:R-:W-:Y:S01]  /*14910*/  ULDC.64 UR6, c[0x0][0x210] ;  /* 0x0000840000067ab9 */ /* 0x000fe20000000a00 */
[C---:B------:R-:W-:Y:S01]  /*14920*/  VIADD R0, R94.reuse, 0x20 ;  /* 0x000000205e007836 */ /* 0x040fe20000000000 */
[----:B------:R-:W-:Y:S01]  /*14930*/  ISETP.GE.AND P1, PT, R94, UR7, PT ;  /* 0x000000075e007c0c */ /* 0x000fe2000bf26270 */
[----:B------:R-:W-:Y:S02]  /*14940*/  ULDC.64 UR4, c[0x0][0x2f8] ;  /* 0x0000be0000047ab9 */ /* 0x000fe40000000a00 */
[----:B------:R-:W-:Y:S01]  /*14950*/  UIADD3 UR9, UP0, UR4, 0x100, URZ ;  /* 0x0000010004097890 */ /* 0x000fe2000ff1e03f */
[----:B------:R-:W-:Y:S02]  /*14960*/  ISETP.LT.AND P4, PT, R96, UR6, !P1 ;  /* 0x0000000660007c0c */ /* 0x000fe4000cf81270 */
[----:B------:R-:W-:Y:S01]  /*14970*/  ISETP.GE.AND P0, PT, R0, UR7, PT ;  /* 0x0000000700007c0c */ /* 0x000fe2000bf06270 */
[----:B------:R-:W-:Y:S01]  /*14980*/  VIADD R0, R96, 0x1 ;  /* 0x0000000160007836 */ /* 0x000fe20000000000 */
[----:B------:R-:W-:-:S02]  /*14990*/  UIADD3.X UR7, URZ, UR5, URZ, UP0, !UPT ;  /* 0x000000053f077290 */ /* 0x000fc400087fe43f */
[----:B------:R-:W-:Y:S02]  /*149a0*/  ISETP.LT.AND P3, PT, R96, UR6, !P0 ;  /* 0x0000000660007c0c */ /* 0x000fe4000c761270 */
[----:B------:R-:W-:-:S05]  /*149b0*/  ISETP.LT.AND P5, PT, R0, UR6, !P1 ;  /* 0x0000000600007c0c */ /* 0x000fca000cfa1270 */
[----:B------:R-:W-:Y:S02]  /*149c0*/  @P4 IMAD.MOV.U32 R18, RZ, RZ, R116 ;  /* 0x000000ffff124224 */ /* 0x000fe400078e0074 */
[----:B------:R-:W-:-:S05]  /*149d0*/  @P4 IMAD.MOV.U32 R19, RZ, RZ, R117 ;  /* 0x000000ffff134224 */ /* 0x000fca00078e0075 */
[----:B------:R1:W-:Y:S01]  /*149e0*/  @P4 STG.E.64 desc[UR16][R18.64], R70 ;  /* 0x0000004612004986 */ /* 0x0003e2000c101b10 */
[----:B------:R-:W-:Y:S01]  /*149f0*/  ISETP.LT.AND P4, PT, R0, UR6, !P0 ;  /* 0x0000000600007c0c */ /* 0x000fe2000c781270 */
[----:B------:R-:W-:Y:S02]  /*14a00*/  VIADD R0, R96, 0x2 ;  /* 0x0000000260007836 */ /* 0x000fe40000000000 */
[----:B-1----:R-:W-:Y:S02]  /*14a10*/  @P3 IMAD.MOV.U32 R70, RZ, RZ, R116 ;  /* 0x000000ffff463224 */ /* 0x002fe400078e0074 */
[----:B------:R-:W-:-:S05]  /*14a20*/  @P3 IMAD.MOV.U32 R71, RZ, RZ, R117 ;  /* 0x000000ffff473224 */ /* 0x000fca00078e0075 */
[----:B------:R1:W-:Y:S01]  /*14a30*/  @P3 STG.E.64 desc[UR16][R70.64+0x100], R10 ;  /* 0x0001000a46003986 */ /* 0x0003e2000c101b10 */
[----:B------:R-:W-:-:S04]  /*14a40*/  IADD3 R16, P3, R116, UR4, RZ ;  /* 0x0000000474107c10 */ /* 0x000fc8000ff7e0ff */
[----:B------:R-:W-:Y:S02]  /*14a50*/  IADD3.X R17, R117, UR5, RZ, P3, !PT ;  /* 0x0000000575117c10 */ /* 0x000fe40009ffe4ff */
[----:B------:R-:W-:-:S03]  /*14a60*/  IADD3 R72, P3, R116, UR9, RZ ;  /* 0x0000000974487c10 */ /* 0x000fc6000ff7e0ff */
[----:B------:R2:W-:Y:S01]  /*14a70*/  @P5 STG.E.64 desc[UR16][R16.64], R8 ;  /* 0x0000000810005986 */ /* 0x0005e2000c101b10 */
[----:B------:R-:W-:Y:S02]  /*14a80*/  IADD3.X R73, R117, UR7, RZ, P3, !PT ;  /* 0x0000000775497c10 */ /* 0x000fe40009ffe4ff */
[----:B------:R-:W-:-:S03]  /*14a90*/  IADD3 R18, P3, R16, UR4, RZ ;  /* 0x0000000410127c10 */ /* 0x000fc6000ff7e0ff */
[----:B------:R3:W-:Y:S01]  /*14aa0*/  @P4 STG.E.64 desc[UR16][R72.64], R6 ;  /* 0x0000000648004986 */ /* 0x0007e2000c101b10 */
[C---:B------:R-:W-:Y:S02]  /*14ab0*/  ISETP.LT.AND P4, PT, R0.reuse, UR6, !P1 ;  /* 0x0000000600007c0c */ /* 0x040fe4000cf81270 */
[----:B------:R-:W-:Y:S02]  /*14ac0*/  IADD3.X R19, R17, UR5, RZ, P3, !PT ;  /* 0x0000000511137c10 */ /* 0x000fe40009ffe4ff */
[----:B------:R-:W-:Y:S01]  /*14ad0*/  ISETP.LT.AND P3, PT, R0, UR6, !P0 ;  /* 0x0000000600007c0c */ /* 0x000fe2000c761270 */
[----:B-1----:R-:W-:Y:S01]  /*14ae0*/  VIADD R10, R96, 0x3 ;  /* 0x00000003600a7836 */ /* 0x002fe20000000000 */
[----:B------:R-:W-:-:S07]  /*14af0*/  IADD3 R70, P5, R16, UR9, RZ ;  /* 0x0000000910467c10 */ /* 0x000fce000ffbe0ff */
[----:B------:R1:W-:Y:S01]  /*14b00*/  @P4 STG.E.64 desc[UR16][R18.64], R4 ;  /* 0x0000000412004986 */ /* 0x0003e2000c101b10 */
[----:B------:R-:W-:Y:S02]  /*14b10*/  IADD3.X R71, R17, UR7, RZ, P5, !PT ;  /* 0x0000000711477c10 */ /* 0x000fe4000affe4ff */
[C---:B------:R-:W-:Y:S02]  /*14b20*/  ISETP.LT.AND P1, PT, R10.reuse, UR6, !P1 ;  /* 0x000000060a007c0c */ /* 0x040fe4000cf21270 */
[----:B------:R-:W-:Y:S01]  /*14b30*/  ISETP.LT.AND P0, PT, R10, UR6, !P0 ;  /* 0x000000060a007c0c */ /* 0x000fe2000c701270 */
[----:B------:R1:W-:Y:S01]  /*14b40*/  @P3 STG.E.64 desc[UR16][R70.64], R2 ;  /* 0x0000000246003986 */ /* 0x0003e2000c101b10 */
[----:B--2---:R-:W-:-:S04]  /*14b50*/  IADD3 R8, P5, R18, UR4, RZ ;  /* 0x0000000412087c10 */ /* 0x004fc8000ffbe0ff */
[----:B------:R-:W-:Y:S02]  /*14b60*/  IADD3.X R9, R19, UR5, RZ, P5, !PT ;  /* 0x0000000513097c10 */ /* 0x000fe4000affe4ff */
[----:B---3--:R-:W-:-:S03]  /*14b70*/  IADD3 R6, P5, R18, UR9, RZ ;  /* 0x0000000912067c10 */ /* 0x008fc6000ffbe0ff */
[----:B------:R1:W-:Y:S01]  /*14b80*/  @P1 STG.E.64 desc[UR16][R8.64], R14 ;  /* 0x0000000e08001986 */ /* 0x0003e2000c101b10 */
[----:B------:R-:W-:-:S05]  /*14b90*/  IADD3.X R7, R19, UR7, RZ, P5, !PT ;  /* 0x0000000713077c10 */ /* 0x000fca000affe4ff */
[----:B------:R1:W-:Y:S04]  /*14ba0*/  @P0 STG.E.64 desc[UR16][R6.64], R12 ;  /* 0x0000000c06000986 */ /* 0x0003e8000c101b10 */
.L_x_258:
[----:B------:R-:W-:Y:S05]  /*14bb0*/  BSYNC B1 ;  /* 0x0000000000017941 */ /* 0x000fea0003800000 */
.L_x_232:
[----:B------:R-:W-:Y:S01]  /*14bc0*/  BAR.SYNC.DEFER_BLOCKING 0x0 ;  /* 0x0000000000007b1d */ /* 0x000fe20000010000 */
[----:B------:R-:W-:-:S05]  /*14bd0*/  VIADD R0, R96, 0x8 ;  /* 0x0000000860007836 */ /* 0x000fca0000000000 */
[----:B------:R-:W-:Y:S01]  /*14be0*/  ULDC.64 UR4, c[0x0][0x310] ;  /* 0x0000c40000047ab9 */ /* 0x000fe20000000a00 */
[----:B------:R-:W-:Y:S01]  /*14bf0*/  BSSY B1, `(.L_x_259) ;  /* 0x00001d9000017945 */ /* 0x000fe20003800000 */
[----:B------:R-:W-:-:S04]  /*14c00*/  DEPBAR.LE SB5, 0x8 ;  /* 0x0000d2000000791a */ /* 0x000fc80000000000 */
[----:B------:R-:W-:Y:S04]  /*14c10*/  STS.128 [R95], R32 ;  /* 0x000000205f007388 */ /* 0x000fe80000000c00 */
[----:B------:R-:W-:Y:S04]  /*14c20*/  STS.128 [R95+0x40], R28 ;  /* 0x0000401c5f007388 */ /* 0x000fe80000000c00 */
[----:B------:R-:W-:Y:S04]  /*14c30*/  STS.128 [R95+0x80], R24 ;  /* 0x000080185f007388 */ /* 0x000fe80000000c00 */
[----:B------:R-:W-:Y:S01]  /*14c40*/  STS.128 [R95+0xc0], R20 ;  /* 0x0000c0145f007388 */ /* 0x000fe20000000c00 */
[----:B------:R-:W-:Y:S06]  /*14c50*/  BAR.SYNC.DEFER_BLOCKING 0x0 ;  /* 0x0000000000007b1d */ /* 0x000fec0000010000 */
[----:B------:R-:W3:Y:S04]  /*14c60*/  LDS.64 R16, [R93+UR8] ;  /* 0x000000085d107984 */ /* 0x000ee80008000a00 */
[----:B-1----:R-:W1:Y:S04]  /*14c70*/  LDS.64 R14, [R93+UR8+0x100] ;  /* 0x000100085d0e7984 */ /* 0x002e680008000a00 */
[----:B--2---:R-:W2:Y:S04]  /*14c80*/  LDS.64 R12, [R93+UR8+0x220] ;  /* 0x000220085d0c7984 */ /* 0x004ea80008000a00 */
[----:B------:R-:W4:Y:S04]  /*14c90*/  LDS.64 R10, [R93+UR8+0x320] ;  /* 0x000320085d0a7984 */ /* 0x000f280008000a00 */
[----:B------:R-:W4:Y:S04]  /*14ca0*/  LDS.64 R8, [R93+UR8+0x440] ;  /* 0x000440085d087984 */ /* 0x000f280008000a00 */
[----:B------:R-:W4:Y:S04]  /*14cb0*/  LDS.64 R6, [R93+UR8+0x540] ;  /* 0x000540085d067984 */ /* 0x000f280008000a00 */
[----:B------:R-:W4:Y:S04]  /*14cc0*/  LDS.64 R4, [R93+UR8+0x660] ;  /* 0x000660085d047984 */ /* 0x000f280008000a00 */
[----:B------:R-:W4:Y:S01]  /*14cd0*/  LDS.64 R2, [R93+UR8+0x760] ;  /* 0x000760085d027984 */ /* 0x000f220008000a00 */
[-C--:B---3--:R-:W-:Y:S01]  /*14ce0*/  DMUL R24, R16, R114.reuse ;  /* 0x0000007210187228 */ /* 0x088fe20000000000 */
[----:B------:R-:W-:Y:S01]  /*14cf0*/  IADD3 R16, P0, R116, UR4, RZ ;  /* 0x0000000474107c10 */ /* 0x000fe2000ff1e0ff */
[----:B-1----:R-:W-:-:S03]  /*14d00*/  DMUL R14, R14, R114 ;  /* 0x000000720e0e7228 */ /* 0x002fc60000000000 */
[----:B------:R-:W-:Y:S01]  /*14d10*/  IADD3.X R17, R117, UR5, RZ, P0, !PT ;  /* 0x0000000575117c10 */ /* 0x000fe200087fe4ff */
[-C--:B--2---:R-:W-:Y:S02]  /*14d20*/  DMUL R12, R12, R114.reuse ;  /* 0x000000720c0c7228 */ /* 0x084fe40000000000 */
[-C--:B----4-:R-:W-:Y:S02]  /*14d30*/  DMUL R10, R10, R114.reuse ;  /* 0x000000720a0a7228 */ /* 0x090fe40000000000 */
[-C--:B------:R-:W-:Y:S02]  /*14d40*/  DMUL R8, R8, R114.reuse ;  /* 0x0000007208087228 */ /* 0x080fe40000000000 */
[-C--:B------:R-:W-:Y:S02]  /*14d50*/  DMUL R6, R6, R114.reuse ;  /* 0x0000007206067228 */ /* 0x080fe40000000000 */
[-C--:B------:R-:W-:Y:S02]  /*14d60*/  DMUL R4, R4, R114.reuse ;  /* 0x0000007204047228 */ /* 0x080fe40000000000 */
[----:B------:R-:W-:Y:S01]  /*14d70*/  DMUL R2, R2, R114 ;  /* 0x0000007202027228 */ /* 0x000fe20000000000 */
        /* <DEDUP_REMOVED lines=28> */
.L_x_262:
        /* <DEDUP_REMOVED lines=23> */
.L_x_263:
[----:B------:R-:W-:Y:S05]  /*150b0*/  BSYNC B0 ;  /* 0x0000000000007941 */ /* 0x000fea0003800000 */
.L_x_261:
        /* <DEDUP_REMOVED lines=21> */
.L_x_265:
[----:B------:R-:W2:Y:S01]  /*15210*/  I2F.U32.RP R22, R23 ;  /* 0x0000001700167306 */ /* 0x000ea20000209000 */
[----:B-1----:R-:W-:Y:S02]  /*15220*/  MOV R24, RZ ;  /* 0x000000ff00187202 */ /* 0x002fe40000000f00 */
[----:B------:R-:W-:-:S05]  /*15230*/  MOV R105, RZ ;  /* 0x000000ff00697202 */ /* 0x000fca0000000f00 */
[----:B--2---:R-:W1:Y:S02]  /*15240*/  MUFU.RCP R21, R22 ;  /* 0x0000001600157308 */ /* 0x004e640000001000 */
        /* <DEDUP_REMOVED lines=15> */
.L_x_266:
[----:B------:R-:W-:Y:S05]  /*15340*/  BSYNC B0 ;  /* 0x0000000000007941 */ /* 0x000fea0003800000 */
.L_x_264:
        /* <DEDUP_REMOVED lines=39> */
.L_x_268:
        /* <DEDUP_REMOVED lines=23> */
.L_x_269:
[----:B------:R-:W-:Y:S05]  /*15730*/  BSYNC B0 ;  /* 0x0000000000007941 */ /* 0x000fea0003800000 */
.L_x_267:
        /* <DEDUP_REMOVED lines=21> */
.L_x_271:
        /* <DEDUP_REMOVED lines=19> */
.L_x_272:
[----:B------:R-:W-:Y:S05]  /*159c0*/  BSYNC B0 ;  /* 0x0000000000007941 */ /* 0x000fea0003800000 */
.L_x_270:
        /* <DEDUP_REMOVED lines=37> */
.L_x_274:
        /* <DEDUP_REMOVED lines=23> */
.L_x_275:
[----:B------:R-:W-:Y:S05]  /*15d90*/  BSYNC B0 ;  /* 0x0000000000007941 */ /* 0x000fea0003800000 */
.L_x_273:
        /* <DEDUP_REMOVED lines=21> */
.L_x_277:
        /* <DEDUP_REMOVED lines=19> */
.L_x_278:
[----:B------:R-:W-:Y:S05]  /*16020*/  BSYNC B0 ;  /* 0x0000000000007941 */ /* 0x000fea0003800000 */
.L_x_276:
        /* <DEDUP_REMOVED lines=37> */
.L_x_280:
        /* <DEDUP_REMOVED lines=23> */
.L_x_281:
[----:B------:R-:W-:Y:S05]  /*163f0*/  BSYNC B0 ;  /* 0x0000000000007941 */ /* 0x000fea0003800000 */
.L_x_279:
        /* <DEDUP_REMOVED lines=21> */
.L_x_283:
        /* <DEDUP_REMOVED lines=19> */
.L_x_284:
[----:B------:R-:W-:Y:S05]  /*16680*/  BSYNC B0 ;  /* 0x0000000000007941 */ /* 0x000fea0003800000 */
.L_x_282:
        /* <DEDUP_REMOVED lines=9> */
.L_x_260:
[C---:B------:R-:W-:Y:S01]  /*16720*/  VIADD R18, R94.reuse, 0x20 ;  /* 0x000000205e127836 */ /* 0x040fe20000000000 */
[----:B------:R-:W-:Y:S02]  /*16730*/  ULDC UR4, c[0x0][0x214] ;  /* 0x0000850000047ab9 */ /* 0x000fe40000000800 */
[----:B------:R-:W-:Y:S02]  /*16740*/  ISETP.GE.AND P1, PT, R94, UR4, PT ;  /* 0x000000045e007c0c */ /* 0x000fe4000bf26270 */
[----:B------:R-:W-:Y:S01]  /*16750*/  ISETP.GE.AND P0, PT, R18, UR4, PT ;  /* 0x0000000412007c0c */ /* 0x000fe2000bf06270 */
[----:B------:R-:W-:Y:S01]  /*16760*/  ULDC.64 UR4, c[0x0][0x2f8] ;  /* 0x0000be0000047ab9 */ /* 0x000fe20000000a00 */
[C---:B------:R-:W-:Y:S01]  /*16770*/  ISETP.LT.AND P4, PT, R0.reuse, UR6, !P1 ;  /* 0x0000000600007c0c */ /* 0x040fe2000cf81270 */
[----:B------:R-:W-:Y:S01]  /*16780*/  UIADD3 UR9, UP0, UR4, 0x100, URZ ;  /* 0x0000010004097890 */ /* 0x000fe2000ff1e03f */
[----:B------:R-:W-:Y:S01]  /*16790*/  ISETP.LT.AND P3, PT, R0, UR6, !P0 ;  /* 0x0000000600007c0c */ /* 0x000fe2000c761270 */
[----:B------:R-:W-:-:S02]  /*167a0*/  VIADD R0, R96, 0x9 ;  /* 0x0000000960007836 */ /* 0x000fc40000000000 */
[----:B------:R-:W-:-:S03]  /*167b0*/  UIADD3.X UR7, URZ, UR5, URZ, UP0, !UPT ;  /* 0x000000053f077290 */ /* 0x000fc600087fe43f */
[----:B------:R-:W-:-:S05]  /*167c0*/  ISETP.LT.AND P5, PT, R0, UR6, !P1 ;  /* 0x0000000600007c0c */ /* 0x000fca000cfa1270 */
[----:B------:R1:W-:Y:S01]  /*167d0*/  @P4 STG.E.64 desc[UR16][R16.64], R24 ;  /* 0x0000001810004986 */ /* 0x0003e2000c101b10 */
[----:B------:R-:W-:Y:S01]  /*167e0*/  ISETP.LT.AND P4, PT, R0, UR6, !P0 ;  /* 0x0000000600007c0c */ /* 0x000fe2000c781270 */
[----:B------:R-:W-:Y:S02]  /*167f0*/  VIADD R0, R96, 0xa ;  /* 0x0000000a60007836 */ /* 0x000fe40000000000 */
        /* <DEDUP_REMOVED lines=10> */
[----:B------:R-:W-:Y:S02]  /*168a0*/  ISETP.LT.AND P3, PT, R0, UR6, !P0 ;  /* 0x0000000600007c0c */ /* 0x000fe4000c761270 */
[----:B-1----:R-:W-:Y:S01]  /*168b0*/  IADD3 R24, P5, R18, UR9, RZ ;  /* 0x0000000912187c10 */ /* 0x002fe2000ffbe0ff */
[----:B--2---:R-:W-:-:S03]  /*168c0*/  VIADD R14, R96, 0xb ;  /* 0x0000000b600e7836 */ /* 0x004fc60000000000 */
[----:B------:R-:W-:-:S03]  /*168d0*/  IADD3.X R25, R19, UR7, RZ, P5, !PT ;  /* 0x0000000713197c10 */ /* 0x000fc6000affe4ff */
[----:B------:R1:W-:Y:S01]  /*168e0*/  @P4 STG.E.64 desc[UR16][R20.64], R8 ;  /* 0x0000000814004986 */ /* 0x0003e2000c101b10 */
[----:B------:R-:W-:-:S03]  /*168f0*/  ISETP.LT.AND P1, PT, R14, UR6, !P1 ;  /* 0x000000060e007c0c */ /* 0x000fc6000cf21270 */
[----:B------:R1:W-:Y:S01]  /*16900*/  @P3 STG.E.64 desc[UR16][R24.64], R6 ;  /* 0x0000000618003986 */ /* 0x0003e2000c101b10 */
[----:B------:R-:W-:Y:S02]  /*16910*/  ISETP.LT.AND P0, PT, R14, UR6, !P0 ;  /* 0x000000060e007c0c */ /* 0x000fe4000c701270 */
[----:B---3--:R-:W-:-:S04]  /*16920*/  IADD3 R12, P5, R20, UR4, RZ ;  /* 0x00000004140c7c10 */ /* 0x008fc8000ffbe0ff */
[----:B------:R-:W-:Y:S02]  /*16930*/  IADD3.X R13, R21, UR5, RZ, P5, !PT ;  /* 0x00000005150d7c10 */ /* 0x000fe4000affe4ff */
[----:B----4-:R-:W-:-:S03]  /*16940*/  IADD3 R10, P5, R20, UR9, RZ ;  /* 0x00000009140a7c10 */ /* 0x010fc6000ffbe0ff */
[----:B------:R1:W-:Y:S01]  /*16950*/  @P1 STG.E.64 desc[UR16][R12.64], R4 ;  /* 0x000000040c001986 */ /* 0x0003e2000c101b10 */
[----:B------:R-:W-:-:S05]  /*16960*/  IADD3.X R11, R21, UR7, RZ, P5, !PT ;  /* 0x00000007150b7c10 */ /* 0x000fca000affe4ff */
[----:B------:R1:W-:Y:S04]  /*16970*/  @P0 STG.E.64 desc[UR16][R10.64], R2 ;  /* 0x000000020a000986 */ /* 0x0003e8000c101b10 */
.L_x_285:
[----:B------:R-:W-:Y:S05]  /*16980*/  BSYNC B1 ;  /* 0x0000000000017941 */ /* 0x000fea0003800000 */
.L_x_259:
[----:B------:R-:W-:Y:S01]  /*16990*/  BAR.SYNC.DEFER_BLOCKING 0x0 ;  /* 0x0000000000007b1d */ /* 0x000fe20000010000 */
[----:B------:R-:W-:-:S05]  /*169a0*/  VIADD R0, R96, 0x10 ;  /* 0x0000001060007836 */ /* 0x000fca0000000000 */
[----:B------:R-:W-:Y:S01]  /*169b0*/  ULDC.64 UR4, c[0x0][0x310] ;  /* 0x0000c40000047ab9 */ /* 0x000fe20000000a00 */
[----:B------:R-:W-:Y:S01]  /*169c0*/  BSSY B1, `(.L_x_286) ;  /* 0x00001da000017945 */ /* 0x000fe20003800000 */
[----:B------:R-:W-:-:S04]  /*169d0*/  IADD3 R16, P0, R16, UR4, RZ ;  /* 0x0000000410107c10 */ /* 0x000fc8000ff1e0ff */
[----:B------:R-:W-:Y:S01]  /*169e0*/  IADD3.X R17, R17, UR5, RZ, P0, !PT ;  /* 0x0000000511117c10 */ /* 0x000fe200087fe4ff */
[----:B------:R-:W-:-:S04]  /*169f0*/  DEPBAR.LE SB5, 0x5 ;  /* 0x0000d1400000791a */ /* 0x000fc80000000000 */
[----:B------:R-:W-:Y:S04]  /*16a00*/  STS.128 [R95], R36 ;  /* 0x000000245f007388 */ /* 0x000fe80000000c00 */
[----:B------:R-:W-:Y:S04]  /*16a10*/  STS.128 [R95+0x40], R40 ;  /* 0x000040285f007388 */ /* 0x000fe80000000c00 */
[----:B------:R-:W-:Y:S01]  /*16a20*/  STS.128 [R95+0x80], R44 ;  /* 0x0000802c5f007388 */ /* 0x000fe20000000c00 */
[----:B------:R-:W-:-:S04]  /*16a30*/  DEPBAR.LE SB5, 0x4 ;  /* 0x0000d1000000791a */ /* 0x000fc80000000000 */
[----:B------:R-:W-:Y:S01]  /*16a40*/  STS.128 [R95+0xc0], R48 ;  /* 0x0000c0305f007388 */ /* 0x000fe20000000c00 */
[----:B------:R-:W-:Y:S06]  /*16a50*/  BAR.SYNC.DEFER_BLOCKING 0x0 ;  /* 0x0000000000007b1d */ /* 0x000fec0000010000 */
[----:B-1----:R-:W1:Y:S04]  /*16a60*/  LDS.64 R20, [R93+UR8] ;  /* 0x000000085d147984 */ /* 0x002e680008000a00 */
[----:B------:R-:W3:Y:S04]  /*16a70*/  LDS.64 R14, [R93+UR8+0x100] ;  /* 0x000100085d0e7984 */ /* 0x000ee80008000a00 */
[----:B------:R-:W4:Y:S04]  /*16a80*/  LDS.64 R12, [R93+UR8+0x220] ;  /* 0x000220085d0c7984 */ /* 0x000f280008000a00 */
[----:B------:R-:W4:Y:S04]  /*16a90*/  LDS.64 R10, [R93+UR8+0x320] ;  /* 0x000320085d0a7984 */ /* 0x000f280008000a00 */
[----:B--2---:R-:W2:Y:S04]  /*16aa0*/  LDS.64 R8, [R93+UR8+0x440] ;  /* 0x000440085d087984 */ /* 0x004ea80008000a00 */
[----:B------:R-:W2:Y:S04]  /*16ab0*/  LDS.64 R6, [R93+UR8+0x540] ;  /* 0x000540085d067984 */ /* 0x000ea80008000a00 */
[----:B------:R-:W2:Y:S04]  /*16ac0*/  LDS.64 R4, [R93+UR8+0x660] ;  /* 0x000660085d047984 */ /* 0x000ea80008000a00 */
[----:B------:R-:W2:Y:S01]  /*16ad0*/  LDS.64 R2, [R93+UR8+0x760] ;  /* 0x000760085d027984 */ /* 0x000ea20008000a00 */
[----:B-1----:R-:W-:-:S02]  /*16ae0*/  DMUL R20, R20, R114 ;  /* 0x0000007214147228 */ /* 0x002fc40000000000 */
[-C--:B---3--:R-:W-:Y:S02]  /*16af0*/  DMUL R14, R14, R114.reuse ;  /* 0x000000720e0e7228 */ /* 0x088fe40000000000 */
[-C--:B----4-:R-:W-:Y:S02]  /*16b00*/  DMUL R12, R12, R114.reuse ;  /* 0x000000720c0c7228 */ /* 0x090fe40000000000 */
[-C--:B------:R-:W-:Y:S02]  /*16b10*/  DMUL R10, R10, R114.reuse ;  /* 0x000000720a0a7228 */ /* 0x080fe40000000000 */
[-C--:B--2---:R-:W-:Y:S02]  /*16b20*/  DMUL R8, R8, R114.reuse ;  /* 0x0000007208087228 */ /* 0x084fe40000000000 */
[-C--:B------:R-:W-:Y:S02]  /*16b30*/  DMUL R6, R6, R114.reuse ;  /* 0x0000007206067228 */ /* 0x080fe40000000000 */
[----:B------:R-:W-:-:S02]  /*16b40*/  DMUL R4, R4, R114 ;  /* 0x0000007204047228 */ /* 0x000fc40000000000 */
        /* <DEDUP_REMOVED lines=29> */
.L_x_289:
        /* <DEDUP_REMOVED lines=23> */
.L_x_290:
[----:B------:R-:W-:Y:S05]  /*16e90*/  BSYNC B0 ;  /* 0x0000000000007941 */ /* 0x000fea0003800000 */
.L_x_288:
        /* <DEDUP_REMOVED lines=21> */
.L_x_292:
        /* <DEDUP_REMOVED lines=19> */
.L_x_293:
[----:B------:R-:W-:Y:S05]  /*17120*/  BSYNC B0 ;  /* 0x0000000000007941 */ /* 0x000fea0003800000 */
.L_x_291:
        /* <DEDUP_REMOVED lines=39> */
.L_x_295:
        /* <DEDUP_REMOVED lines=23> */
.L_x_296:
[----:B------:R-:W-:Y:S05]  /*17510*/  BSYNC B0 ;  /* 0x0000000000007941 */ /* 0x000fea0003800000 */
.L_x_294:
        /* <DEDUP_REMOVED lines=21> */
.L_x_298:
        /* <DEDUP_REMOVED lines=19> */
.L_x_299:
[----:B------:R-:W-:Y:S05]  /*177a0*/  BSYNC B0 ;  /* 0x0000000000007941 */ /* 0x000fea0003800000 */
.L_x_297:
        /* <DEDUP_REMOVED lines=37> */
.L_x_301:
        /* <DEDUP_REMOVED lines=23> */
.L_x_302:
[----:B------:R-:W-:Y:S05]  /*17b70*/  BSYNC B0 ;  /* 0x0000000000007941 */ /* 0x000fea0003800000 */
.L_x_300:
        /* <DEDUP_REMOVED lines=21> */
.L_x_304:
        /* <DEDUP_REMOVED lines=19> */
.L_x_305:
[----:B------:R-:W-:Y:S05]  /*17e00*/  BSYNC B0 ;  /* 0x0000000000007941 */ /* 0x000fea0003800000 */
.L_x_303:
        /* <DEDUP_REMOVED lines=37> */
.L_x_307:
        /* <DEDUP_REMOVED lines=23> */
.L_x_308:
[----:B------:R-:W-:Y:S05]  /*181d0*/  BSYNC B0 ;  /* 0x0000000000007941 */ /* 0x000fea0003800000 */
.L_x_306:
        /* <DEDUP_REMOVED lines=21> */
.L_x_310:
        /* <DEDUP_REMOVED lines=19> */
.L_x_311:
[----:B------:R-:W-:Y:S05]  /*18460*/  BSYNC B0 ;  /* 0x0000000000007941 */ /* 0x000fea0003800000 */
.L_x_309:
        /* <DEDUP_REMOVED lines=9> */
.L_x_287:
        /* <DEDUP_REMOVED lines=22> */
[----:B------:R-:W-:Y:S02]  /*18660*/  ISETP.LT.AND P4, PT, R0, UR6, !P1 ;  /* 0x0000000600007c0c */ /* 0x000fe4000cf81270 */
[----:B------:R-:W-:Y:S02]  /*18670*/  IADD3.X R25, R19, UR7, RZ, P5, !PT ;  /* 0x0000000713197c10 */ /* 0x000fe4000affe4ff */
[----:B-1----:R-:W-:Y:S01]  /*18680*/  IADD3 R20, P3, R18, UR4, RZ ;  /* 0x0000000412147c10 */ /* 0x002fe2000ff7e0ff */
[----:B--2---:R-:W-:-:S03]  /*18690*/  VIADD R14, R96, 0x13 ;  /* 0x00000013600e7836 */ /* 0x004fc60000000000 */
[----:B------:R-:W-:Y:S02]  /*186a0*/  IADD3.X R21, R19, UR5, RZ, P3, !PT ;  /* 0x0000000513157c10 */ /* 0x000fe40009ffe4ff */
[----:B------:R-:W-:Y:S02]  /*186b0*/  ISETP.LT.AND P3, PT, R0, UR6, !P0 ;  /* 0x0000000600007c0c */ /* 0x000fe4000c761270 */
[C---:B------:R-:W-:Y:S01]  /*186c0*/  ISETP.LT.AND P1, PT, R14.reuse, UR6, !P1 ;  /* 0x000000060e007c0c */ /* 0x040fe2000cf21270 */
[----:B------:R2:W-:Y:S01]  /*186d0*/  @P4 STG.E.64 desc[UR16][R20.64], R8 ;  /* 0x0000000814004986 */ /* 0x0005e2000c101b10 */
[----:B------:R-:W-:Y:S02]  /*186e0*/  ISETP.LT.AND P0, PT, R14, UR6, !P0 ;  /* 0x000000060e007c0c */ /* 0x000fe4000c701270 */
[----:B---3--:R-:W-:-:S04]  /*186f0*/  IADD3 R12, P5, R20, UR4, RZ ;  /* 0x00000004140c7c10 */ /* 0x008fc8000ffbe0ff */
[C---:B------:R-:W-:Y:S02]  /*18700*/  IADD3.X R13, R21.reuse, UR5, RZ, P5, !PT ;  /* 0x00000005150d7c10 */ /* 0x040fe4000affe4ff */
[----:B----4-:R-:W-:Y:S01]  /*18710*/  IADD3 R10, P5, R20, UR9, RZ ;  /* 0x00000009140a7c10 */ /* 0x010fe2000ffbe0ff */
[----:B------:R2:W-:Y:S03]  /*18720*/  @P3 STG.E.64 desc[UR16][R24.64], R6 ;  /* 0x0000000618003986 */ /* 0x0005e6000c101b10 */
[----:B------:R-:W-:Y:S01]  /*18730*/  IADD3.X R11, R21, UR7, RZ, P5, !PT ;  /* 0x00000007150b7c10 */ /* 0x000fe2000affe4ff */
[----:B------:R2:W-:Y:S04]  /*18740*/  @P1 STG.E.64 desc[UR16][R12.64], R4 ;  /* 0x000000040c001986 */ /* 0x0005e8000c101b10 */
[----:B------:R2:W-:Y:S04]  /*18750*/  @P0 STG.E.64 desc[UR16][R10.64], R2 ;  /* 0x000000020a000986 */ /* 0x0005e8000c101b10 */
.L_x_312:
[----:B------:R-:W-:Y:S05]  /*18760*/  BSYNC B1 ;  /* 0x0000000000017941 */ /* 0x000fea0003800000 */
.L_x_286:
[----:B------:R-:W-:Y:S01]  /*18770*/  BAR.SYNC.DEFER_BLOCKING 0x0 ;  /* 0x0000000000007b1d */ /* 0x000fe20000010000 */
[----:B------:R-:W-:-:S05]  /*18780*/  VIADD R0, R96, 0x18 ;  /* 0x0000001860007836 */ /* 0x000fca0000000000 */
[----:B------:R-:W-:Y:S02]  /*18790*/  ULDC.64 UR4, c[0x0][0x310] ;  /* 0x0000c40000047ab9 */ /* 0x000fe40000000a00 */
[----:B------:R-:W-:-:S04]  /*187a0*/  IADD3 R14, P0, R16, UR4, RZ ;  /* 0x00000004100e7c10 */ /* 0x000fc8000ff1e0ff */
[----:B------:R-:W-:Y:S01]  /*187b0*/  IADD3.X R15, R17, UR5, RZ, P0, !PT ;  /* 0x00000005110f7c10 */ /* 0x000fe200087fe4ff */
[----:B-----5:R-:W-:Y:S04]  /*187c0*/  STS.128 [R95], R64 ;  /* 0x000000405f007388 */ /* 0x020fe80000000c00 */
[----:B------:R-:W-:Y:S04]  /*187d0*/  STS.128 [R95+0x40], R60 ;  /* 0x0000403c5f007388 */ /* 0x000fe80000000c00 */
[----:B------:R-:W-:Y:S04]  /*187e0*/  STS.128 [R95+0x80], R56 ;  /* 0x000080385f007388 */ /* 0x000fe80000000c00 */
[----:B------:R-:W-:Y:S01]  /*187f0*/  STS.128 [R95+0xc0], R52 ;  /* 0x0000c0345f007388 */ /* 0x000fe20000000c00 */
[----:B------:R-:W-:Y:S06]  /*18800*/  BAR.SYNC.DEFER_BLOCKING 0x0 ;  /* 0x0000000000007b1d */ /* 0x000fec0000010000 */
[----:B------:R-:W3:Y:S04]  /*18810*/  LDS.64 R18, [R93+UR8] ;  /* 0x000000085d127984 */ /* 0x000ee80008000a00 */
[----:B--2---:R-:W2:Y:S04]  /*18820*/  LDS.64 R12, [R93+UR8+0x100] ;  /* 0x000100085d0c7984 */ /* 0x004ea80008000a00 */
[----:B------:R-:W4:Y:S04]  /*18830*/  LDS.64 R10, [R93+UR8+0x220] ;  /* 0x000220085d0a7984 */ /* 0x000f280008000a00 */
[----:B-1----:R-:W1:Y:S04]  /*18840*/  LDS.64 R8, [R93+UR8+0x320] ;  /* 0x000320085d087984 */ /* 0x002e680008000a00 */
[----:B------:R-:W1:Y:S04]  /*18850*/  LDS.64 R6, [R93+UR8+0x440] ;  /* 0x000440085d067984 */ /* 0x000e680008000a00 */
[----:B------:R-:W1:Y:S04]  /*18860*/  LDS.64 R4, [R93+UR8+0x540] ;  /* 0x000540085d047984 */ /* 0x000e680008000a00 */
[----:B------:R-:W1:Y:S04]  /*18870*/  LDS.64 R2, [R93+UR8+0x660] ;  /* 0x000660085d027984 */ /* 0x000e680008000a00 */
[----:B------:R-:W1:Y:S01]  /*18880*/  LDS.64 R20, [R93+UR8+0x760] ;  /* 0x000760085d147984 */ /* 0x000e620008000a00 */
[----:B---3--:R-:W-:-:S02]  /*18890*/  DMUL R18, R18, R114 ;  /* 0x0000007212127228 */ /* 0x008fc40000000000 */
[-C--:B--2---:R-:W-:Y:S02]  /*188a0*/  DMUL R12, R12, R114.reuse ;  /* 0x000000720c0c7228 */ /* 0x084fe40000000000 */
[-C--:B----4-:R-:W-:Y:S02]  /*188b0*/  DMUL R10, R10, R114.reuse ;  /* 0x000000720a0a7228 */ /* 0x090fe40000000000 */
[-C--:B-1----:R-:W-:Y:S02]  /*188c0*/  DMUL R8, R8, R114.reuse ;  /* 0x0000007208087228 */ /* 0x082fe40000000000 */
[-C--:B------:R-:W-:Y:S02]  /*188d0*/  DMUL R6, R6, R114.reuse ;  /* 0x0000007206067228 */ /* 0x080fe40000000000 */
        /* <DEDUP_REMOVED lines=31> */
.L_x_315:
        /* <DEDUP_REMOVED lines=23> */
.L_x_316:
[----:B------:R-:W-:Y:S05]  /*18c40*/  BSYNC B0 ;  /* 0x0000000000007941 */ /* 0x000fea0003800000 */
.L_x_314:
        /* <DEDUP_REMOVED lines=21> */
.L_x_318:
        /* <DEDUP_REMOVED lines=19> */
.L_x_319:
[----:B------:R-:W-:Y:S05]  /*18ed0*/  BSYNC B0 ;  /* 0x0000000000007941 */ /* 0x000fea0003800000 */
.L_x_317:
        /* <DEDUP_REMOVED lines=39> */
.L_x_321:
        /* <DEDUP_REMOVED lines=23> */
.L_x_322:
[----:B------:R-:W-:Y:S05]  /*192c0*/  BSYNC B0 ;  /* 0x0000000000007941 */ /* 0x000fea0003800000 */
.L_x_320:
        /* <DEDUP_REMOVED lines=21> */
.L_x_324:
        /* <DEDUP_REMOVED lines=19> */
.L_x_325:
[----:B------:R-:W-:Y:S05]  /*19550*/  BSYNC B0 ;  /* 0x0000000000007941 */ /* 0x000fea0003800000 */
.L_x_323:
        /* <DEDUP_REMOVED lines=14> */
[----:B------:R-:W-:Y:S02]  /*19640*/  IMAD.U32 R17, RZ, RZ, UR4 ;  /* 0x00000004ff117e24 */ /* 0x000fe4000f8e00ff */
        /* <DEDUP_REMOVED lines=24> */
.L_x_327:
        /* <DEDUP_REMOVED lines=23> */
.L_x_328:
[----:B------:R-:W-:Y:S05]  /*19940*/  BSYNC B0 ;  /* 0x0000000000007941 */ /* 0x000fea0003800000 */
.L_x_326:
        /* <DEDUP_REMOVED lines=21> */
.L_x_330:
        /* <DEDUP_REMOVED lines=19> */
.L_x_331:
[----:B------:R-:W-:Y:S05]  /*19bd0*/  BSYNC B0 ;  /* 0x0000000000007941 */ /* 0x000fea0003800000 */
.L_x_329:
        /* <DEDUP_REMOVED lines=37> */
.L_x_333:
        /* <DEDUP_REMOVED lines=23> */
.L_x_334:
[----:B------:R-:W-:Y:S05]  /*19fa0*/  BSYNC B0 ;  /* 0x0000000000007941 */ /* 0x000fea0003800000 */
.L_x_332:
        /* <DEDUP_REMOVED lines=22> */
.L_x_336:
[----:B-1----:R-:W1:Y:S01]  /*1a110*/  I2F.U32.RP R3, R5 ;  /* 0x0000000500037306 */ /* 0x002e620000209000 */
[----:B------:R-:W-:-:S07]  /*1a120*/  MOV R105, RZ ;  /* 0x000000ff00697202 */ /* 0x000fce0000000f00 */
[----:B-1----:R-:W1:Y:S02]  /*1a130*/  MUFU.RCP R8, R3 ;  /* 0x0000000300087308 */ /* 0x002e640000001000 */
[----:B-1----:R-:W-:-:S06]  /*1a140*/  VIADD R8, R8, 0xffffffe ;  /* 0x0ffffffe08087836 */ /* 0x002fcc0000000000 */
[----:B------:R-:W1:Y:S02]  /*1a150*/  F2I.FTZ.U32.TRUNC.NTZ R9, R8 ;  /* 0x0000000800097305 */ /* 0x000e64000021f000 */
[----:B-1----:R-:W-:Y:S01]  /*1a160*/  IMAD.MOV R2, RZ, RZ, -R9 ;  /* 0x000000ffff027224 */ /* 0x002fe200078e0a09 */
[----:B------:R-:W-:-:S03]  /*1a170*/  MOV R8, RZ ;  /* 0x000000ff00087202 */ /* 0x000fc60000000f00 */
        /* <DEDUP_REMOVED lines=12> */
.L_x_337:
[----:B------:R-:W-:Y:S05]  /*1a240*/  BSYNC B0 ;  /* 0x0000000000007941 */ /* 0x000fea0003800000 */
.L_x_335:
[--C-:B------:R-:W-:Y:S02]  /*1a250*/  SHF.R.U64 R5, R104, 0x3, R105.reuse ;  /* 0x0000000368057819 */ /* 0x100fe40000001269 */
[----:B------:R-:W-:Y:S02]  /*1a260*/  SHF.R.U32.HI R3, RZ, 0x3, R105 ;  /* 0x00000003ff037819 */ /* 0x000fe40000011669 */
[----:B------:R-:W-:-:S04]  /*1a270*/  ISETP.LE.U32.AND P1, PT, R0, R5, PT ;  /* 0x000000050000720c */ /* 0x000fc80003f23070 */
[----:B------:R-:W-:-:S13]  /*1a280*/  ISETP.LE.U32.AND.EX P0, PT, R4, R3, P0, P1 ;  /* 0x000000030400720c */ /* 0x000fda0000703110 */
[----:B------:R-:W-:Y:S05]  /*1a290*/  @!P0 BRA `(.L_x_231) ;  /* 0x0000000000b08947 */ /* 0x000fea0003800000 */
[----:B------:R1:W-:Y:S01]  /*1a2a0*/  STG.E.64 desc[UR16][R6.64+0x100], R114 ;  /* 0x0001007206007986 */ /* 0x0003e2000c101b10 */
[----:B------:R-:W-:Y:S05]  /*1a2b0*/  BRA `(.L_x_231) ;  /* 0x0000000000a87947 */ /* 0x000fea0003800000 */
.L_x_313:
[----:B------:R-:W-:Y:S01]  /*1a2c0*/  ULDC UR4, c[0x0][0x214] ;  /* 0x0000850000047ab9 */ /* 0x000fe20000000800 */
[C---:B------:R-:W-:Y:S01]  /*1a2d0*/  VIADD R16, R94.reuse, 0x20 ;  /* 0x000000205e107836 */ /* 0x040fe20000000000 */
[----:B------:R-:W-:-:S04]  /*1a2e0*/  ISETP.GE.AND P1, PT, R94, UR4, PT ;  /* 0x000000045e007c0c */ /* 0x000fc8000bf26270 */
[----:B------:R-:W-:Y:S02]  /*1a2f0*/  ISETP.LT.AND P2, PT, R0, UR6, !P1 ;  /* 0x0000000600007c0c */ /* 0x000fe4000cf41270 */
[----:B------:R-:W-:Y:S01]  /*1a300*/  ISETP.GE.AND P0, PT, R16, UR4, PT ;  /* 0x0000000410007c0c */ /* 0x000fe2000bf06270 */
[----:B------:R-:W-:Y:S02]  /*1a310*/  ULDC.64 UR4, c[0x0][0x2f8] ;  /* 0x0000be0000047ab9 */ /* 0x000fe40000000a00 */
[----:B------:R-:W-:Y:S01]  /*1a320*/  UIADD3 UR8, UP0, UR4, 0x100, URZ ;  /* 0x0000010004087890 */ /* 0x000fe2000ff1e03f */
[----:B------:R-:W-:Y:S01]  /*1a330*/  ISETP.LT.AND P5, PT, R0, UR6, !P0 ;  /* 0x0000000600007c0c */ /* 0x000fe2000c7a1270 */
[----:B------:R-:W-:Y:S02]  /*1a340*/  VIADD R0, R96, 0x19 ;  /* 0x0000001960007836 */ /* 0x000fe40000000000 */
[----:B------:R-:W-:-:S03]  /*1a350*/  UIADD3.X UR7, URZ, UR5, URZ, UP0, !UPT ;  /* 0x000000053f077290 */ /* 0x000fc600087fe43f */
[C---:B------:R-:W-:Y:S01]  /*1a360*/  ISETP.LT.AND P3, PT, R0.reuse, UR6, !P1 ;  /* 0x0000000600007c0c */ /* 0x040fe2000cf61270 */
[----:B------:R-:W-:Y:S01]  /*1a370*/  @P2 IMAD.MOV.U32 R20, RZ, RZ, R14 ;  /* 0x000000ffff142224 */ /* 0x000fe200078e000e */
[----:B------:R-:W-:Y:S01]  /*1a380*/  ISETP.LT.AND P4, PT, R0, UR6, !P0 ;  /* 0x0000000600007c0c */ /* 0x000fe2000c781270 */
[----:B------:R-:W-:Y:S02]  /*1a390*/  @P2 IMAD.MOV.U32 R21, RZ, RZ, R15 ;  /* 0x000000ffff152224 */ /* 0x000fe400078e000f */
[C---:B------:R-:W-:Y:S02]  /*1a3a0*/  VIADD R0, R96.reuse, 0x1a ;  /* 0x0000001a60007836 */ /* 0x040fe40000000000 */
[----:B------:R-:W-:Y:S01]  /*1a3b0*/  VIADD R96, R96, 0x1b ;  /* 0x0000001b60607836 */ /* 0x000fe20000000000 */
[----:B------:R1:W-:Y:S01]  /*1a3c0*/  @P2 STG.E.64 desc[UR16][R20.64], R18 ;  /* 0x0000001214002986 */ /* 0x0003e2000c101b10 */
[----:B------:R-:W-:-:S04]  /*1a3d0*/  IADD3 R16, P2, R14, UR4, RZ ;  /* 0x000000040e107c10 */ /* 0x000fc8000ff5e0ff */
[----:B------:R-:W-:Y:S02]  /*1a3e0*/  IADD3.X R17, R15, UR5, RZ, P2, !PT ;  /* 0x000000050f117c10 */ /* 0x000fe400097fe4ff */
[----:B------:R-:W-:Y:S02]  /*1a3f0*/  ISETP.LT.AND P2, PT, R0, UR6, !P0 ;  /* 0x0000000600007c0c */ /* 0x000fe4000c741270 */
[----:B------:R-:W-:Y:S01]  /*1a400*/  ISETP.LT.AND P0, PT, R96, UR6, !P0 ;  /* 0x0000000660007c0c */ /* 0x000fe2000c701270 */
[----:B-1----:R-:W-:Y:S02]  /*1a410*/  @P5 IMAD.MOV.U32 R18, RZ, RZ, R14 ;  /* 0x000000ffff125224 */ /* 0x002fe400078e000e */
[----:B------:R-:W-:-:S05]  /*1a420*/  @P5 IMAD.MOV.U32 R19, RZ, RZ, R15 ;  /* 0x000000ffff135224 */ /* 0x000fca00078e000f */
[----:B------:R1:W-:Y:S01]  /*1a430*/  @P5 STG.E.64 desc[UR16][R18.64+0x100], R12 ;  /* 0x0001000c12005986 */ /* 0x0003e2000c101b10 */
[----:B------:R-:W-:-:S03]  /*1a440*/  IADD3 R14, P5, R14, UR8, RZ ;  /* 0x000000080e0e7c10 */ /* 0x000fc6000ffbe0ff */
[----:B------:R2:W-:Y:S01]  /*1a450*/  @P3 STG.E.64 desc[UR16][R16.64], R10 ;  /* 0x0000000a10003986 */ /* 0x0005e2000c101b10 */
[----:B------:R-:W-:Y:S02]  /*1a460*/  IADD3.X R15, R15, UR7, RZ, P5, !PT ;  /* 0x000000070f0f7c10 */ /* 0x000fe4000affe4ff */
[----:B------:R-:W-:Y:S02]  /*1a470*/  ISETP.LT.AND P3, PT, R0, UR6, !P1 ;  /* 0x0000000600007c0c */ /* 0x000fe4000cf61270 */
[----:B------:R-:W-:Y:S01]  /*1a480*/  ISETP.LT.AND P1, PT, R96, UR6, !P1 ;  /* 0x0000000660007c0c */ /* 0x000fe2000cf21270 */
[----:B------:R3:W-:Y:S01]  /*1a490*/  @P4 STG.E.64 desc[UR16][R14.64], R8 ;  /* 0x000000080e004986 */ /* 0x0007e2000c101b10 */
[C---:B-1----:R-:W-:Y:S02]  /*1a4a0*/  IADD3 R12, P5, R16.reuse, UR4, RZ ;  /* 0x00000004100c7c10 */ /* 0x042fe4000ffbe0ff */
[----:B------:R-:W-:Y:S02]  /*1a4b0*/  IADD3 R18, P4, R16, UR8, RZ ;  /* 0x0000000810127c10 */ /* 0x000fe4000ff9e0ff */
[----:B------:R-:W-:-:S02]  /*1a4c0*/  IADD3.X R13, R17, UR5, RZ, P5, !PT ;  /* 0x00000005110d7c10 */ /* 0x000fc4000affe4ff */
[----:B------:R-:W-:Y:S02]  /*1a4d0*/  IADD3.X R19, R17, UR7, RZ, P4, !PT ;  /* 0x0000000711137c10 */ /* 0x000fe4000a7fe4ff */
[C---:B--2---:R-:W-:Y:S01]  /*1a4e0*/  IADD3 R16, P5, R12.reuse, UR4, RZ ;  /* 0x000000040c107c10 */ /* 0x044fe2000ffbe0ff */
[----:B------:R3:W-:Y:S01]  /*1a4f0*/  @P3 STG.E.64 desc[UR16][R12.64], R6 ;  /* 0x000000060c003986 */ /* 0x0007e2000c101b10 */
[----:B------:R-:W-:Y:S02]  /*1a500*/  IADD3 R10, P4, R12, UR8, RZ ;  /* 0x000000080c0a7c10 */ /* 0x000fe4000ff9e0ff */
[C---:B------:R-:W-:Y:S01]  /*1a510*/  IADD3.X R17, R13.reuse, UR5, RZ, P5, !PT ;  /* 0x000000050d117c10 */ /* 0x040fe2000affe4ff */
[----:B------:R3:W-:Y:S01]  /*1a520*/  @P2 STG.E.64 desc[UR16][R18.64], R4 ;  /* 0x0000000412002986 */ /* 0x0007e2000c101b10 */
[----:B------:R-:W-:-:S03]  /*1a530*/  IADD3.X R11, R13, UR7, RZ, P4, !PT ;  /* 0x000000070d0b7c10 */ /* 0x000fc6000a7fe4ff */
[----:B------:R3:W-:Y:S04]  /*1a540*/  @P1 STG.E.64 desc[UR16][R16.64], R2 ;  /* 0x0000000210001986 */ /* 0x0007e8000c101b10 */
[----:B------:R3:W-:Y:S02]  /*1a550*/  @P0 STG.E.64 desc[UR16][R10.64], R114 ;  /* 0x000000720a000986 */ /* 0x0007e4000c101b10 */
.L_x_231:
[----:B------:R-:W-:Y:S05]  /*1a560*/  BSYNC B2 ;  /* 0x0000000000027941 */ /* 0x000fea0003800000 */
.L_x_15:
[----:B------:R-:W-:Y:S05]  /*1a570*/  @!P6 EXIT ;  /* 0x000000000000e94d */ /* 0x000fea0003800000 */
[----:B------:R-:W-:Y:S01]  /*1a580*/  BAR.SYNC.DEFER_BLOCKING 0x0 ;  /* 0x0000000000007b1d */ /* 0x000fe20000010000 */
[----:B------:R-:W-:-:S13]  /*1a590*/  ISETP.GT.AND P0, PT, R127, RZ, PT ;  /* 0x000000ff7f00720c */ /* 0x000fda0003f04270 */
[----:B------:R-:W-:Y:S05]  /*1a5a0*/  @P0 EXIT ;  /* 0x000000000000094d */ /* 0x000fea0003800000 */
[----:B-1-3--:R-:W1:Y:S01]  /*1a5b0*/  S2R R3, SR_CTAID.Z ;  /* 0x0000000000037919 */ /* 0x00ae620000002700 */
[----:B------:R-:W3:Y:S01]  /*1a5c0*/  LDC R0, c[0x0][0x224] ;  /* 0x00008900ff007b82 */ /* 0x000ee20000000800 */
[----:B-1----:R-:W-:-:S05]  /*1a5d0*/  VIADD R3, R3, 0x1 ;  /* 0x0000000103037836 */ /* 0x002fca0000000000 */
[----:B---3--:R-:W-:-:S04]  /*1a5e0*/  ISETP.NE.AND P0, PT, R3, R0, PT ;  /* 0x000000000300720c */ /* 0x008fc80003f05270 */
[----:B------:R-:W-:Y:S01]  /*1a5f0*/  SEL R3, R3, RZ, P0 ;  /* 0x000000ff03037207 */ /* 0x000fe20000000000 */
[----:B------:R-:W-:Y:S01]  /*1a600*/  @!PT LDS RZ, [RZ] ;  /* 0x00000000fffff984 */ /* 0x000fe20000000800 */
[----:B------:R-:W-:Y:S01]  /*1a610*/  @!PT LDS RZ, [RZ] ;  /* 0x00000000fffff984 */ /* 0x000fe20000000800 */
[----:B------:R-:W-:Y:S01]  /*1a620*/  @!PT LDS RZ, [RZ] ;  /* 0x00000000fffff984 */ /* 0x000fe20000000800 */
[----:B------:R-:W-:Y:S01]  /*1a630*/  @!PT LDS RZ, [RZ] ;  /* 0x00000000fffff984 */ /* 0x000fe20000000800 */
[----:B------:R-:W-:Y:S06]  /*1a640*/  MEMBAR.ALL.GPU ;  /* 0x0000000000007992 */ /* 0x000fec000000a000 */
[----:B------:R-:W-:-:S00]  /*1a650*/  ERRBAR ;  /* 0x00000000000079ab */ /* 0x000fc00000000000 */
[----:B------:R-:W-:Y:S06]  /*1a660*/  CGAERRBAR ;  /* 0x00000000000075ab */ /* 0x000fec0000000000 */
[----:B------:R-:W-:Y:S01]  /*1a670*/  STG.E.STRONG.GPU desc[UR16][R110.64], R3 ;  /* 0x000000036e007986 */ /* 0x000fe2000c10f910 */
[----:B------:R-:W-:Y:S05]  /*1a680*/  EXIT ;  /* 0x000000000000794d */ /* 0x000fea0003800000 */
        .weak           $__internal_0_$__cuda_sm20_div_u64
        .type           $__internal_0_$__cuda_sm20_div_u64,@function
        .size           $__internal_0_$__cuda_sm20_div_u64,($__internal_1_$__cuda_sm20_rem_u64 - $__internal_0_$__cuda_sm20_div_u64)
$__internal_0_$__cuda_sm20_div_u64:
[----:B------:R-:W-:Y:S02]  /*1a690*/  IMAD.MOV.U32 R128, RZ, RZ, R103 ;  /* 0x000000ffff807224 */ /* 0x000fe400078e0067 */
[----:B------:R-:W-:-:S04]  /*1a6a0*/  IMAD.MOV.U32 R129, RZ, RZ, R106 ;  /* 0x000000ffff817224 */ /* 0x000fc800078e006a */
[----:B------:R-:W1:Y:S08]  /*1a6b0*/  I2F.U64.RP R99, R128 ;  /* 0x0000008000637312 */ /* 0x000e700000309000 */
[----:B-1----:R-:W1:Y:S02]  /*1a6c0*/  MUFU.RCP R101, R99 ;  /* 0x0000006300657308 */ /* 0x002e640000001000 */
[----:B-1----:R-:W-:-:S06]  /*1a6d0*/  IADD3 R101, R101, 0x1ffffffe, RZ ;  /* 0x1ffffffe65657810 */ /* 0x002fcc0007ffe0ff */
[----:B------:R-:W1:Y:S02]  /*1a6e0*/  F2I.U64.TRUNC R124, R101 ;  /* 0x00000065007c7311 */ /* 0x000e64000020d800 */
[----:B-1----:R-:W-:-:S04]  /*1a6f0*/  IMAD.WIDE.U32 R108, R124, R103, RZ ;  /* 0x000000677c6c7225 */ /* 0x002fc800078e00ff */
[C---:B------:R-:W-:Y:S01]  /*1a700*/  IMAD R100, R124.reuse, R106, R109 ;  /* 0x0000006a7c647224 */ /* 0x040fe200078e026d */
[----:B------:R-:W-:Y:S02]  /*1a710*/  IADD3 R102, P3, RZ, -R108, RZ ;  /* 0x8000006cff667210 */ /* 0x000fe40007f7e0ff */
[----:B------:R-:W-:Y:S01]  /*1a720*/  MOV R109, R124 ;  /* 0x0000007c006d7202 */ /* 0x000fe20000000f00 */
[----:B------:R-:W-:Y:S02]  /*1a730*/  IMAD R100, R125, R103, R100 ;  /* 0x000000677d647224 */ /* 0x000fe400078e0264 */
[----:B------:R-:W-:-:S04]  /*1a740*/  IMAD.HI.U32 R108, R124, R102, RZ ;  /* 0x000000667c6c7227 */ /* 0x000fc800078e00ff */
[----:B------:R-:W-:-:S04]  /*1a750*/  IMAD.X R100, RZ, RZ, ~R100, P3 ;  /* 0x000000ffff647224 */ /* 0x000fc800018e0e64 */
[----:B------:R-:W-:-:S04]  /*1a760*/  IMAD.WIDE.U32 R108, P5, R124, R100, R108 ;  /* 0x000000647c6c7225 */ /* 0x000fc800078a006c */
[C---:B------:R-:W-:Y:S02]  /*1a770*/  IMAD R99, R125.reuse, R100, RZ ;  /* 0x000000647d637224 */ /* 0x040fe400078e02ff */
[----:B------:R-:W-:-:S04]  /*1a780*/  IMAD.HI.U32 R102, P4, R125, R102, R108 ;  /* 0x000000667d667227 */ /* 0x000fc8000788006c */
[----:B------:R-:W-:Y:S01]  /*1a790*/  IMAD.HI.U32 R100, R125, R100, RZ ;  /* 0x000000647d647227 */ /* 0x000fe200078e00ff */
[----:B------:R-:W-:-:S03]  /*1a7a0*/  IADD3 R109, P3, R99, R102, RZ ;  /* 0x00000066636d7210 */ /* 0x000fc60007f7e0ff */
[----:B------:R-:W-:Y:S02]  /*1a7b0*/  IMAD.X R100, R100, 0x1, R125, P5 ;  /* 0x0000000164647824 */ /* 0x000fe400028e067d */
[----:B------:R-:W-:-:S03]  /*1a7c0*/  IMAD.WIDE.U32 R124, R109, R103, RZ ;  /* 0x000000676d7c7225 */ /* 0x000fc600078e00ff */
[----:B------:R-:W-:Y:S01]  /*1a7d0*/  IADD3.X R101, RZ, RZ, R100, P3, P4 ;  /* 0x000000ffff657210 */ /* 0x000fe20001fe8464 */
[----:B------:R-:W-:Y:S01]  /*1a7e0*/  IMAD R100, R109, R106, R125 ;  /* 0x0000006a6d647224 */ /* 0x000fe200078e027d */
[----:B------:R-:W-:-:S03]  /*1a7f0*/  IADD3 R102, P3, RZ, -R124, RZ ;  /* 0x8000007cff667210 */ /* 0x000fc60007f7e0ff */
[----:B------:R-:W-:Y:S02]  /*1a800*/  IMAD R100, R101, R103, R100 ;  /* 0x0000006765647224 */ /* 0x000fe400078e0264 */
[----:B------:R-:W-:-:S03]  /*1a810*/  IMAD.HI.U32 R108, R109, R102, RZ ;  /* 0x000000666d6c7227 */ /* 0x000fc600078e00ff */
[----:B------:R-:W-:-:S05]  /*1a820*/  IADD3.X R100, RZ, ~R100, RZ, P3, !PT ;  /* 0x80000064ff647210 */ /* 0x000fca0001ffe4ff */
[----:B------:R-:W-:-:S04]  /*1a830*/  IMAD.WIDE.U32 R108, P5, R109, R100, R108 ;  /* 0x000000646d6c7225 */ /* 0x000fc800078a006c */
[C---:B------:R-:W-:Y:S02]  /*1a840*/  IMAD R99, R101.reuse, R100, RZ ;  /* 0x0000006465637224 */ /* 0x040fe400078e02ff */
[----:B------:R-:W-:Y:S01]  /*1a850*/  IMAD.HI.U32 R102, P4, R101, R102, R108 ;  /* 0x0000006665667227 */ /* 0x000fe2000788006c */
[----:B------:R-:W-:-:S03]  /*1a860*/  MOV R109, RZ ;  /* 0x000000ff006d7202 */ /* 0x000fc60000000f00 */
[----:B------:R-:W-:Y:S01]  /*1a870*/  IMAD.HI.U32 R100, R101, R100, RZ ;  /* 0x0000006465647227 */ /* 0x000fe200078e00ff */
[----:B------:R-:W-:-:S03]  /*1a880*/  IADD3 R99, P3, R99, R102, RZ ;  /* 0x0000006663637210 */ /* 0x000fc60007f7e0ff */
[----:B------:R-:W-:Y:S02]  /*1a890*/  IMAD.X R100, R100, 0x1, R101, P5 ;  /* 0x0000000164647824 */ /* 0x000fe400028e0665 */
[----:B------:R-:W-:-:S03]  /*1a8a0*/  IMAD.HI.U32 R108, R99, R98, RZ ;  /* 0x00000062636c7227 */ /* 0x000fc600078e00ff */
[----:B------:R-:W-:Y:S01]  /*1a8b0*/  IADD3.X R102, RZ, RZ, R100, P3, P4 ;  /* 0x000000ffff667210 */ /* 0x000fe20001fe8464 */
[----:B------:R-:W-:-:S04]  /*1a8c0*/  IMAD.WIDE.U32 R100, R99, R97, R108 ;  /* 0x0000006163647225 */ /* 0x000fc800078e006c */
[C---:B------:R-:W-:Y:S02]  /*1a8d0*/  IMAD R105, R102.reuse, R97, RZ ;  /* 0x0000006166697224 */ /* 0x040fe400078e02ff */
[----:B------:R-:W-:-:S04]  /*1a8e0*/  IMAD.HI.U32 R100, P4, R102, R98, R100 ;  /* 0x0000006266647227 */ /* 0x000fc80007880064 */
[----:B------:R-:W-:Y:S01]  /*1a8f0*/  IMAD.HI.U32 R99, R102, R97, RZ ;  /* 0x0000006166637227 */ /* 0x000fe200078e00ff */
[----:B------:R-:W-:-:S03]  /*1a900*/  IADD3 R105, P3, R105, R100, RZ ;  /* 0x0000006469697210 */ /* 0x000fc60007f7e0ff */
[----:B------:R-:W-:Y:S02]  /*1a910*/  IMAD.X R99, RZ, RZ, R99, P4 ;  /* 0x000000ffff637224 */ /* 0x000fe400020e0663 */
[----:B------:R-:W-:-:S03]  /*1a920*/  IMAD.WIDE.U32 R100, R105, R103, RZ ;  /* 0x0000006769647225 */ /* 0x000fc600078e00ff */
[----:B------:R-:W-:Y:S01]  /*1a930*/  IADD3.X R108, RZ, R99, RZ, P3, !PT ;  /* 0x00000063ff6c7210 */ /* 0x000fe20001ffe4ff */
[----:B------:R-:W-:Y:S01]  /*1a940*/  IMAD R99, R105, R106, R101 ;  /* 0x0000006a69637224 */ /* 0x000fe200078e0265 */
[----:B------:R-:W-:-:S03]  /*1a950*/  IADD3 R98, P3, -R100, R98, RZ ;  /* 0x0000006264627210 */ /* 0x000fc60007f7e1ff */
[-C--:B------:R-:W-:Y:S01]  /*1a960*/  IMAD R100, R108, R103.reuse, R99 ;  /* 0x000000676c647224 */ /* 0x080fe200078e0263 */
[----:B------:R-:W-:Y:S02]  /*1a970*/  ISETP.GE.U32.AND P5, PT, R98, R103, PT ;  /* 0x000000676200720c */ /* 0x000fe40003fa6070 */
[----:B------:R-:W-:Y:S01]  /*1a980*/  IADD3 R99, P4, -R103, R98, RZ ;  /* 0x0000006267637210 */ /* 0x000fe20007f9e1ff */
[----:B------:R-:W-:Y:S01]  /*1a990*/  IMAD.X R97, R97, 0x1, ~R100, P3 ;  /* 0x0000000161617824 */ /* 0x000fe200018e0e64 */
[----:B------:R-:W-:-:S04]  /*1a9a0*/  IADD3 R102, P3, R105, 0x1, RZ ;  /* 0x0000000169667810 */ /* 0x000fc80007f7e0ff */
[----:B------:R-:W-:Y:S01]  /*1a9b0*/  ISETP.GE.U32.AND.EX P5, PT, R97, R106, PT, P5 ;  /* 0x0000006a6100720c */ /* 0x000fe20003fa6150 */
[----:B------:R-:W-:Y:S01]  /*1a9c0*/  IMAD.X R101, RZ, RZ, R108, P3 ;  /* 0x000000ffff657224 */ /* 0x000fe200018e066c */
[----:B------:R-:W-:Y:S02]  /*1a9d0*/  IADD3.X R100, ~R106, R97, RZ, P4, !PT ;  /* 0x000000616a647210 */ /* 0x000fe400027fe5ff */
[----:B------:R-:W-:Y:S02]  /*1a9e0*/  SEL R98, R99, R98, P5 ;  /* 0x0000006263627207 */ /* 0x000fe40002800000 */
[----:B------:R-:W-:Y:S02]  /*1a9f0*/  SEL R102, R102, R105, P5 ;  /* 0x0000006966667207 */ /* 0x000fe40002800000 */
[----:B------:R-:W-:Y:S02]  /*1aa00*/  SEL R97, R100, R97, P5 ;  /* 0x0000006164617207 */ /* 0x000fe40002800000 */
[----:B------:R-:W-:-:S02]  /*1aa10*/  SEL R101, R101, R108, P5 ;  /* 0x0000006c65657207 */ /* 0x000fc40002800000 */
[----:B------:R-:W-:Y:S02]  /*1aa20*/  ISETP.GE.U32.AND P5, PT, R98, R103, PT ;  /* 0x000000676200720c */ /* 0x000fe40003fa6070 */
[----:B------:R-:W-:Y:S02]  /*1aa30*/  IADD3 R99, P4, R102, 0x1, RZ ;  /* 0x0000000166637810 */ /* 0x000fe40007f9e0ff */
[----:B------:R-:W-:Y:S02]  /*1aa40*/  ISETP.NE.U32.AND P3, PT, R103, RZ, PT ;  /* 0x000000ff6700720c */ /* 0x000fe40003f65070 */
[----:B------:R-:W-:Y:S02]  /*1aa50*/  ISETP.GE.U32.AND.EX P5, PT, R97, R106, PT, P5 ;  /* 0x0000006a6100720c */ /* 0x000fe40003fa6150 */
[----:B------:R-:W-:Y:S02]  /*1aa60*/  IADD3.X R98, RZ, R101, RZ, P4, !PT ;  /* 0x00000065ff627210 */ /* 0x000fe400027fe4ff */
[----:B------:R-:W-:-:S02]  /*1aa70*/  MOV R105, 0x0 ;  /* 0x0000000000697802 */ /* 0x000fc40000000f00 */
[----:B------:R-:W-:Y:S02]  /*1aa80*/  ISETP.NE.AND.EX P3, PT, R106, RZ, PT, P3 ;  /* 0x000000ff6a00720c */ /* 0x000fe40003f65330 */
[----:B------:R-:W-:Y:S02]  /*1aa90*/  SEL R99, R99, R102, P5 ;  /* 0x0000006663637207 */ /* 0x000fe40002800000 */
[----:B------:R-:W-:Y:S02]  /*1aaa0*/  SEL R98, R98, R101, P5 ;  /* 0x0000006562627207 */ /* 0x000fe40002800000 */
[----:B------:R-:W-:Y:S02]  /*1aab0*/  SEL R99, R99, 0xffffffff, P3 ;  /* 0xffffffff63637807 */ /* 0x000fe40001800000 */
[----:B------:R-:W-:Y:S01]  /*1aac0*/  SEL R98, R98, 0xffffffff, P3 ;  /* 0xffffffff62627807 */ /* 0x000fe20001800000 */
[----:B------:R-:W-:Y:S06]  /*1aad0*/  RET.REL.NODEC R104 `(_ZN7cutlass6KernelINS_4gemm6kernel15Rank2KUniversalINS1_11threadblock13MmaMultistageINS1_9GemmShapeILi128ELi64ELi16EEENS_9transform11threadblock28PredicatedTileAccessIteratorINS_11MatrixShapeILi128ELi16EEEdNS_6layout11ColumnMajorELi1ENS8_31PitchLinearWarpStripedThreadMapINS_16PitchLinearShapeILi128ELi16EEELi256ENSG_ILi16ELi2EEELi1EEENS_5ArrayIdLi1ELb1EEELb0ENSD_9NoPermuteEEENS9_25RegularTileAccessIteratorISC_dNSD_43ColumnMajorTensorOpMultiplicandCongruous64bELi1ESJ_Li8EEELNS_4arch14CacheOperation4KindE0ENSA_INSB_ILi16ELi64EEEdNSD_8RowMajorELi0ENSF_INSG_ILi64ELi16EEELi256ESI_Li1EEESL_Lb0ESM_EENSO_ISU_dNSD_40RowMajorTensorOpMultiplicandCongruous64bELi0ESX_Li8EEELST_0EdSV_NS4_9MmaPolicyINS1_4warp11MmaTensorOpINS6_ILi32ELi32ELi16EEEdSP_dSZ_dSV_NS12_17MmaTensorOpPolicyINSR_3MmaINS6_ILi8ELi8ELi4EEELi32EdSV_dSE_dSV_NSR_13OpMultiplyAddEEENSB_ILi1ELi1EEEEELi1ELb0EbEENSB_ILi0ELi0EEES1D_Li1EEELi3ELNS1_23SharedMemoryClearOptionE0EbEES1G_NS_8epilogue11threadblock8EpilogueIS7_S1C_Li1ENS1I_27PredicatedTileIteratorBlas3INS1I_26OutputTileOptimalThreadMapINS1I_15OutputTileShapeILi64ELi8ELi4ELi1ELi1EEENS1M_ILi1ELi4ELi1ELi1ELi4EEELi256ELi1ELi64EEEdLNS_8BlasModeE1EEENS1H_4warp24FragmentIteratorTensorOpIS14_S17_dNSK_IdLi2ELb1EEESV_EENS1S_20TileIteratorTensorOpIS14_S17_dSV_EENS1I_18SharedLoadIteratorINS1P_18CompactedThreadMapEdLi8EEENS1H_6thread17LinearCombinationIdLi1EddLNS21_9ScaleType4KindE0ELNS_15FloatRoundStyleE2EdEENSB_ILi0ELi4EEELi1ELi1EEENS4_30GemmIdentityThreadblockSwizzleILi1EEELNS_8FillModeE2ELS1Q_1EEEEEvNT_6ParamsE) ;  /* 0xfffffe5468487950 */ /* 0x000fec0003c3ffff */
        .weak           $__internal_1_$__cuda_sm20_rem_u64
        .type           $__internal_1_$__cuda_sm20_rem_u64,@function
        .size           $__internal_1_$__cuda_sm20_rem_u64,(.L_x_343 - $__internal_1_$__cuda_sm20_rem_u64)
$__internal_1_$__cuda_sm20_rem_u64:
[----:B------:R-:W-:Y:S01]  /*1aae0*/  MOV R106, R102 ;  /* 0x00000066006a7202 */ /* 0x000fe20000000f00 */
[----:B------:R-:W-:-:S05]  /*1aaf0*/  IMAD.MOV.U32 R107, RZ, RZ, R99 ;  /* 0x000000ffff6b7224 */ /* 0x000fca00078e0063 */
        /* <DEDUP_REMOVED lines=44> */
[----:B------:R-:W-:-:S04]  /*1adc0*/  ISETP.GE.U32.AND P4, PT, R103, R102, PT ;  /* 0x000000666700720c */ /* 0x000fc80003f86070 */
[----:B------:R-:W-:Y:S02]  /*1add0*/  IADD3.X R98, ~R98, R101, RZ, P3, !PT ;  /* 0x0000006562627210 */ /* 0x000fe40001ffe5ff */
[----:B------:R-:W-:Y:S02]  /*1ade0*/  IADD3 R104, P3, -R102, R103, RZ ;  /* 0x0000006766687210 */ /* 0x000fe40007f7e1ff */
[C---:B------:R-:W-:Y:S02]  /*1adf0*/  ISETP.GE.U32.AND.EX P4, PT, R98.reuse, R99, PT, P4 ;  /* 0x000000636200720c */ /* 0x040fe40003f86140 */
[----:B------:R-:W-:Y:S01]  /*1ae00*/  MOV R101, 0x0 ;  /* 0x0000000000657802 */ /* 0x000fe20000000f00 */
[----:B------:R-:W-:Y:S01]  /*1ae10*/  IMAD.X R97, R98, 0x1, ~R99, P3 ;  /* 0x0000000162617824 */ /* 0x000fe200018e0e63 */
[----:B------:R-:W-:Y:S02]  /*1ae20*/  SEL R103, R104, R103, P4 ;  /* 0x0000006768677207 */ /* 0x000fe40002000000 */
[----:B------:R-:W-:-:S02]  /*1ae30*/  ISETP.NE.U32.AND P3, PT, R102, RZ, PT ;  /* 0x000000ff6600720c */ /* 0x000fc40003f65070 */
[----:B------:R-:W-:Y:S02]  /*1ae40*/  SEL R98, R97, R98, P4 ;  /* 0x0000006261627207 */ /* 0x000fe40002000000 */
[----:B------:R-:W-:Y:S02]  /*1ae50*/  ISETP.GE.U32.AND P5, PT, R103, R102, PT ;  /* 0x000000666700720c */ /* 0x000fe40003fa6070 */
[----:B------:R-:W-:Y:S02]  /*1ae60*/  IADD3 R104, P4, -R102, R103, RZ ;  /* 0x0000006766687210 */ /* 0x000fe40007f9e1ff */
[----:B------:R-:W-:Y:S02]  /*1ae70*/  ISETP.GE.U32.AND.EX P5, PT, R98, R99, PT, P5 ;  /* 0x000000636200720c */ /* 0x000fe40003fa6150 */
[C---:B------:R-:W-:Y:S02]  /*1ae80*/  IADD3.X R97, ~R99.reuse, R98, RZ, P4, !PT ;  /* 0x0000006263617210 */ /* 0x040fe400027fe5ff */
[----:B------:R-:W-:-:S02]  /*1ae90*/  ISETP.NE.AND.EX P3, PT, R99, RZ, PT, P3 ;  /* 0x000000ff6300720c */ /* 0x000fc40003f65330 */
[----:B------:R-:W-:Y:S02]  /*1aea0*/  SEL R104, R104, R103, P5 ;  /* 0x0000006768687207 */ /* 0x000fe40002800000 */
[----:B------:R-:W-:Y:S02]  /*1aeb0*/  SEL R97, R97, R98, P5 ;  /* 0x0000006261617207 */ /* 0x000fe40002800000 */
[----:B------:R-:W-:Y:S02]  /*1aec0*/  SEL R104, R104, 0xffffffff, P3 ;  /* 0xffffffff68687807 */ /* 0x000fe40001800000 */
[----:B------:R-:W-:Y:S01]  /*1aed0*/  SEL R105, R97, 0xffffffff, P3 ;  /* 0xffffffff61697807 */ /* 0x000fe20001800000 */
[----:B------:R-:W-:Y:S06]  /*1aee0*/  RET.REL.NODEC R100 `(_ZN7cutlass6KernelINS_4gemm6kernel15Rank2KUniversalINS1_11threadblock13MmaMultistageINS1_9GemmShapeILi128ELi64ELi16EEENS_9transform11threadblock28PredicatedTileAccessIteratorINS_11MatrixShapeILi128ELi16EEEdNS_6layout11ColumnMajorELi1ENS8_31PitchLinearWarpStripedThreadMapINS_16PitchLinearShapeILi128ELi16EEELi256ENSG_ILi16ELi2EEELi1EEENS_5ArrayIdLi1ELb1EEELb0ENSD_9NoPermuteEEENS9_25RegularTileAccessIteratorISC_dNSD_43ColumnMajorTensorOpMultiplicandCongruous64bELi1ESJ_Li8EEELNS_4arch14CacheOperation4KindE0ENSA_INSB_ILi16ELi64EEEdNSD_8RowMajorELi0ENSF_INSG_ILi64ELi16EEELi256ESI_Li1EEESL_Lb0ESM_EENSO_ISU_dNSD_40RowMajorTensorOpMultiplicandCongruous64bELi0ESX_Li8EEELST_0EdSV_NS4_9MmaPolicyINS1_4warp11MmaTensorOpINS6_ILi32ELi32ELi16EEEdSP_dSZ_dSV_NS12_17MmaTensorOpPolicyINSR_3MmaINS6_ILi8ELi8ELi4EEELi32EdSV_dSE_dSV_NSR_13OpMultiplyAddEEENSB_ILi1ELi1EEEEELi1ELb0EbEENSB_ILi0ELi0EEES1D_Li1EEELi3ELNS1_23SharedMemoryClearOptionE0EbEES1G_NS_8epilogue11threadblock8EpilogueIS7_S1C_Li1ENS1I_27PredicatedTileIteratorBlas3INS1I_26OutputTileOptimalThreadMapINS1I_15OutputTileShapeILi64ELi8ELi4ELi1ELi1EEENS1M_ILi1ELi4ELi1ELi1ELi4EEELi256ELi1ELi64EEEdLNS_8BlasModeE1EEENS1H_4warp24FragmentIteratorTensorOpIS14_S17_dNSK_IdLi2ELb1EEESV_EENS1S_20TileIteratorTensorOpIS14_S17_dSV_EENS1I_18SharedLoadIteratorINS1P_18CompactedThreadMapEdLi8EEENS1H_6thread17LinearCombinationIdLi1EddLNS21_9ScaleType4KindE0ELNS_15FloatRoundStyleE2EdEENSB_ILi0ELi4EEELi1ELi1EEENS4_30GemmIdentityThreadblockSwizzleILi1EEELNS_8FillModeE2ELS1Q_1EEEEEvNT_6ParamsE) ;  /* 0xfffffe5064447950 */ /* 0x000fec0003c3ffff */
.L_x_338:
[----:B------:R-:W-:-:S00]  /*1aef0*/  BRA `(.L_x_338) ;  /* 0xfffffffc00fc7947 */ /* 0x000fc0000383ffff */
[----:B------:R-:W-:-:S00]  /*1af00*/  NOP ;  /* 0x0000000000007918 */ /* 0x000fc00000000000 */
[----:B------:R-:W-:-:S00]  /*1af10*/  NOP ;  /* 0x0000000000007918 */ /* 0x000fc00000000000 */
[----:B------:R-:W-:-:S00]  /*1af20*/  NOP ;  /* 0x0000000000007918 */ /* 0x000fc00000000000 */
[----:B------:R-:W-:-:S00]  /*1af30*/  NOP ;  /* 0x0000000000007918 */ /* 0x000fc00000000000 */
[----:B------:R-:W-:-:S00]  /*1af40*/  NOP ;  /* 0x0000000000007918 */ /* 0x000fc00000000000 */
[----:B------:R-:W-:-:S00]  /*1af50*/  NOP ;  /* 0x0000000000007918 */ /* 0x000fc00000000000 */
[----:B------:R-:W-:-:S00]  /*1af60*/  NOP ;  /* 0x0000000000007918 */ /* 0x000fc00000000000 */
[----:B------:R-:W-:-:S00]  /*1af70*/  NOP ;  /* 0x0000000000007918 */ /* 0x000fc00000000000 */
.L_x_343:


//--------------------- .nv.shared._ZN7cutlass6KernelINS_4gemm6kernel15Rank2KUniversalINS1_11threadblock13MmaMultistageINS1_9GemmShapeILi128ELi64ELi16EEENS_9transform11threadblock28PredicatedTileAccessIteratorINS_11MatrixShapeILi128ELi16EEEdNS_6layout11ColumnMajorELi1ENS8_31PitchLinearWarpStripedThreadMapINS_16PitchLinearShapeILi128ELi16EEELi256ENSG_ILi16ELi2EEELi1EEENS_5ArrayIdLi1ELb1EEELb0ENSD_9NoPermuteEEENS9_25RegularTileAccessIteratorISC_dNSD_43ColumnMajorTensorOpMultiplicandCongruous64bELi1ESJ_Li8EEELNS_4arch14CacheOperation4KindE0ENSA_INSB_ILi16ELi64EEEdNSD_8RowMajorELi0ENSF_INSG_ILi64ELi16EEELi256ESI_Li1EEESL_Lb0ESM_EENSO_ISU_dNSD_40RowMajorTensorOpMultiplicandCongruous64bELi0ESX_Li8EEELST_0EdSV_NS4_9MmaPolicyINS1_4warp11MmaTensorOpINS6_ILi32ELi32ELi16EEEdSP_dSZ_dSV_NS12_17MmaTensorOpPolicyINSR_3MmaINS6_ILi8ELi8ELi4EEELi32EdSV_dSE_dSV_NSR_13OpMultiplyAddEEENSB_ILi1ELi1EEEEELi1ELb0EbEENSB_ILi0ELi0EEES1D_Li1EEELi3ELNS1_23SharedMemoryClearOptionE0EbEES1G_NS_8epilogue11threadblock8EpilogueIS7_S1C_Li1ENS1I_27PredicatedTileIteratorBlas3INS1I_26OutputTileOptimalThreadMapINS1I_15OutputTileShapeILi64ELi8ELi4ELi1ELi1EEENS1M_ILi1ELi4ELi1ELi1ELi4EEELi256ELi1ELi64EEEdLNS_8BlasModeE1EEENS1H_4warp24FragmentIteratorTensorOpIS14_S17_dNSK_IdLi2ELb1EEESV_EENS1S_20TileIteratorTensorOpIS14_S17_dSV_EENS1I_18SharedLoadIteratorINS1P_18CompactedThreadMapEdLi8EEENS1H_6thread17LinearCombinationIdLi1EddLNS21_9ScaleType4KindE0ELNS_15FloatRoundStyleE2EdEENSB_ILi0ELi4EEELi1ELi1EEENS4_30GemmIdentityThreadblockSwizzleILi1EEELNS_8FillModeE2ELS1Q_1EEEEEvNT_6ParamsE --------------------------
	.section	.nv.shared._ZN7cutlass6KernelINS_4gemm6kernel15Rank2KUniversalINS1_11threadblock13MmaMultistageINS1_9GemmShapeILi128ELi64ELi16EEENS_9transform11threadblock28PredicatedTileAccessIteratorINS_11MatrixShapeILi128ELi16EEEdNS_6layout11ColumnMajorELi1ENS8_31PitchLinearWarpStripedThreadMapINS_16PitchLinearShapeILi128ELi16EEELi256ENSG_ILi16ELi2EEELi1EEENS_5ArrayIdLi1ELb1EEELb0ENSD_9NoPermuteEEENS9_25RegularTileAccessIteratorISC_dNSD_43ColumnMajorTensorOpMultiplicandCongruous64bELi1ESJ_Li8EEELNS_4arch14CacheOperation4KindE0ENSA_INSB_ILi16ELi64EEEdNSD_8RowMajorELi0ENSF_INSG_ILi64ELi16EEELi256ESI_Li1EEESL_Lb0ESM_EENSO_ISU_dNSD_40RowMajorTensorOpMultiplicandCongruous64bELi0ESX_Li8EEELST_0EdSV_NS4_9MmaPolicyINS1_4warp11MmaTensorOpINS6_ILi32ELi32ELi16EEEdSP_dSZ_dSV_NS12_17MmaTensorOpPolicyINSR_3MmaINS6_ILi8ELi8ELi4EEELi32EdSV_dSE_dSV_NSR_13OpMultiplyAddEEENSB_ILi1ELi1EEEEELi1ELb0EbEENSB_ILi0ELi0EEES1D_Li1EEELi3ELNS1_23SharedMemoryClearOptionE0EbEES1G_NS_8epilogue11threadblock8EpilogueIS7_S1C_Li1ENS1I_27PredicatedTileIteratorBlas3INS1I_26OutputTileOptimalThreadMapINS1I_15OutputTileShapeILi64ELi8ELi4ELi1ELi1EEENS1M_ILi1ELi4ELi1ELi1ELi4EEELi256ELi1ELi64EEEdLNS_8BlasModeE1EEENS1H_4warp24FragmentIteratorTensorOpIS14_S17_dNSK_IdLi2ELb1EEESV_EENS1S_20TileIteratorTensorOpIS14_S17_dSV_EENS1I_18SharedLoadIteratorINS1P_18CompactedThreadMapEdLi8EEENS1H_6thread17LinearCombinationIdLi1EddLNS21_9ScaleType4KindE0ELNS_15FloatRoundStyleE2EdEENSB_ILi0ELi4EEELi1ELi1EEENS4_30GemmIdentityThreadblockSwizzleILi1EEELNS_8FillModeE2ELS1Q_1EEEEEvNT_6ParamsE,"aw",@nobits
	.sectionflags	@""
	.align	16
	.zero		1024


//--------------------- .nv.shared.reserved.0     --------------------------
	.section	.nv.shared.reserved.0,"aw",@nobits
	.weak		__nv_reservedSMEM_offset_0_alias
	.size		__nv_reservedSMEM_offset_0_alias, 0, 0
	.other		__nv_reservedSMEM_offset_0_alias,@"STO_CUDA_RESERVED_SHARED STV_DEFAULT"
__nv_reservedSMEM_offset_0_alias:
	.zero		0


//--------------------- .nv.global                --------------------------
	.section	.nv.global,"aw",@nobits
.nv.global:
	.type		_ZN39_INTERNAL_9272fe24_4_k_cu_7aab8f6f_31314cute1_E,@object
	.size		_ZN39_INTERNAL_9272fe24_4_k_cu_7aab8f6f_31314cute1_E,(_ZN39_INTERNAL_9272fe24_4_k_cu_7aab8f6f_31314cuda3std3__45__cpo6cbeginE - _ZN39_INTERNAL_9272fe24_4_k_cu_7aab8f6f_31314cute1_E)
_ZN39_INTERNAL_9272fe24_4_k_cu_7aab8f6f_31314cute1_E:
	.zero		1
	.type		_ZN39_INTERNAL_9272fe24_4_k_cu_7aab8f6f_31314cuda3std3__45__cpo6cbeginE,@object
	.size		_ZN39_INTERNAL_9272fe24_4_k_cu_7aab8f6f_31314cuda3std3__45__cpo6cbeginE,(_ZN39_INTERNAL_9272fe24_4_k_cu_7aab8f6f_31314cuda3std3__48in_placeE - _ZN39_INTERNAL_9272fe24_4_k_cu_7aab8f6f_31314cuda3std3__45__cpo6cbeginE)
_ZN39_INTERNAL_9272fe24_4_k_cu_7aab8f6f_31314cuda3std3__45__cpo6cbeginE:
	.zero		1
	.type		_ZN39_INTERNAL_9272fe24_4_k_cu_7aab8f6f_31314cuda3std3__48in_placeE,@object
	.size		_ZN39_INTERNAL_9272fe24_4_k_cu_7aab8f6f_31314cuda3std3__48in_placeE,(_ZN39_INTERNAL_9272fe24_4_k_cu_7aab8f6f_31314cuda3std6ranges3__45__cpo9iter_moveE - _ZN39_INTERNAL_9272fe24_4_k_cu_7aab8f6f_31314cuda3std3__48in_placeE)
_ZN39_INTERNAL_9272fe24_4_k_cu_7aab8f6f_31314cuda3std3__48in_placeE:
	.zero		1
	.type		_ZN39_INTERNAL_9272fe24_4_k_cu_7aab8f6f_31314cuda3std6ranges3__45__cpo9iter_moveE,@object
	.size		_ZN39_INTERNAL_9272fe24_4_k_cu_7aab8f6f_31314cuda3std6ranges3__45__cpo9iter_moveE,(_ZN39_INTERNAL_9272fe24_4_k_cu_7aab8f6f_31314cuda3std3__45__cpo5beginE - _ZN39_INTERNAL_9272fe24_4_k_cu_7aab8f6f_31314cuda3std6ranges3__45__cpo9iter_moveE)
_ZN39_INTERNAL_9272fe24_4_k_cu_7aab8f6f_31314cuda3std6ranges3__45__cpo9iter_moveE:
	.zero		1
	.type		_ZN39_INTERNAL_9272fe24_4_k_cu_7aab8f6f_31314cuda3std3__45__cpo5beginE,@object
	.size		_ZN39_INTERNAL_9272fe24_4_k_cu_7aab8f6f_31314cuda3std3__45__cpo5beginE,(_ZN39_INTERNAL_9272fe24_4_k_cu_7aab8f6f_31314cuda3std3__441_GLOBAL__N__9272fe24_4_k_cu_7aab8f6f_31316ignoreE - _ZN39_INTERNAL_9272fe24_4_k_cu_7aab8f6f_31314cuda3std3__45__cpo5beginE)
_ZN39_INTERNAL_9272fe24_4_k_cu_7aab8f6f_31314cuda3std3__45__cpo5beginE:
	.zero		1
	.type		_ZN39_INTERNAL_9272fe24_4_k_cu_7aab8f6f_31314cuda3std3__441_GLOBAL__N__9272fe24_4_k_cu_7aab8f6f_31316ignoreE,@object
	.size		_ZN39_INTERNAL_9272fe24_4_k_cu_7aab8f6f_31314cuda3std3__441_GLOBAL__N__9272fe24_4_k_cu_7aab8f6f_31316ignoreE,(_ZN39_INTERNAL_9272fe24_4_k_cu_7aab8f6f_31314cute7productE - _ZN39_INTERNAL_9272fe24_4_k_cu_7aab8f6f_31314cuda3std3__441_GLOBAL__N__9272fe24_4_k_cu_7aab8f6f_31316ignoreE)
_ZN39_INTERNAL_9272fe24_4_k_cu_7aab8f6f_31314cuda3std3__441_GLOBAL__N__9272fe24_4_k_cu_7aab8f6f_31316ignoreE:
	.zero		1
	.type		_ZN39_INTERNAL_9272fe24_4_k_cu_7aab8f6f_31314cute7productE,@object
	.size		_ZN39_INTERNAL_9272fe24_4_k_cu_7aab8f6f_31314cute7productE,(_ZN39_INTERNAL_9272fe24_4_k_cu_7aab8f6f_31314cuda3std3__45__cpo3endE - _ZN39_INTERNAL_9272fe24_4_k_cu_7aab8f6f_31314cute7productE)
_ZN39_INTERNAL_9272fe24_4_k_cu_7aab8f6f_31314cute7productE:
	.zero		1
	.type		_ZN39_INTERNAL_9272fe24_4_k_cu_7aab8f6f_31314cuda3std3__45__cpo3endE,@object
	.size		_ZN39_INTERNAL_9272fe24_4_k_cu_7aab8f6f_31314cuda3std3__45__cpo3endE,(_ZN39_INTERNAL_9272fe24_4_k_cu_7aab8f6f_31314cuda3std3__419piecewise_constructE - _ZN39_INTERNAL_9272fe24_4_k_cu_7aab8f6f_31314cuda3std3__45__cpo3endE)
_ZN39_INTERNAL_9272fe24_4_k_cu_7aab8f6f_31314cuda3std3__45__cpo3endE:
	.zero		1
	.type		_ZN39_INTERNAL_9272fe24_4_k_cu_7aab8f6f_31314cuda3std3__419piecewise_constructE,@object
	.size		_ZN39_INTERNAL_9272fe24_4_k_cu_7aab8f6f_31314cuda3std3__419piecewise_constructE,(_ZN39_INTERNAL_9272fe24_4_k_cu_7aab8f6f_31314cuda3std3__45__cpo4cendE - _ZN39_INTERNAL_9272fe24_4_k_cu_7aab8f6f_31314cuda3std3__419piecewise_constructE)
_ZN39_INTERNAL_9272fe24_4_k_cu_7aab8f6f_31314cuda3std3__419piecewise_constructE:
	.zero		1
	.type		_ZN39_INTERNAL_9272fe24_4_k_cu_7aab8f6f_31314cuda3std3__45__cpo4cendE,@object
	.size		_ZN39_INTERNAL_9272fe24_4_k_cu_7aab8f6f_31314cuda3std3__45__cpo4cendE,(_ZN39_INTERNAL_9272fe24_4_k_cu_7aab8f6f_31314cuda3std6ranges3__45__cpo4swapE - _ZN39_INTERNAL_9272fe24_4_k_cu_7aab8f6f_31314cuda3std3__45__cpo4cendE)
_ZN39_INTERNAL_9272fe24_4_k_cu_7aab8f6f_31314cuda3std3__45__cpo4cendE:
	.zero		1
	.type		_ZN39_INTERNAL_9272fe24_4_k_cu_7aab8f6f_31314cuda3std6ranges3__45__cpo4swapE,@object
	.size		_ZN39_INTERNAL_9272fe24_4_k_cu_7aab8f6f_31314cuda3std6ranges3__45__cpo4swapE,(.L_7 - _ZN39_INTERNAL_9272fe24_4_k_cu_7aab8f6f_31314cuda3std6ranges3__45__cpo4swapE)
_ZN39_INTERNAL_9272fe24_4_k_cu_7aab8f6f_31314cuda3std6ranges3__45__cpo4swapE:
	.zero		1
.L_7:


//--------------------- .nv.constant0._ZN7cutlass6KernelINS_4gemm6kernel15Rank2KUniversalINS1_11threadblock13MmaMultistageINS1_9GemmShapeILi128ELi64ELi16EEENS_9transform11threadblock28PredicatedTileAccessIteratorINS_11MatrixShapeILi128ELi16EEEdNS_6layout11ColumnMajorELi1ENS8_31PitchLinearWarpStripedThreadMapINS_16PitchLinearShapeILi128ELi16EEELi256ENSG_ILi16ELi2EEELi1EEENS_5ArrayIdLi1ELb1EEELb0ENSD_9NoPermuteEEENS9_25RegularTileAccessIteratorISC_dNSD_43ColumnMajorTensorOpMultiplicandCongruous64bELi1ESJ_Li8EEELNS_4arch14CacheOperation4KindE0ENSA_INSB_ILi16ELi64EEEdNSD_8RowMajorELi0ENSF_INSG_ILi64ELi16EEELi256ESI_Li1EEESL_Lb0ESM_EENSO_ISU_dNSD_40RowMajorTensorOpMultiplicandCongruous64bELi0ESX_Li8EEELST_0EdSV_NS4_9MmaPolicyINS1_4warp11MmaTensorOpINS6_ILi32ELi32ELi16EEEdSP_dSZ_dSV_NS12_17MmaTensorOpPolicyINSR_3MmaINS6_ILi8ELi8ELi4EEELi32EdSV_dSE_dSV_NSR_13OpMultiplyAddEEENSB_ILi1ELi1EEEEELi1ELb0EbEENSB_ILi0ELi0EEES1D_Li1EEELi3ELNS1_23SharedMemoryClearOptionE0EbEES1G_NS_8epilogue11threadblock8EpilogueIS7_S1C_Li1ENS1I_27PredicatedTileIteratorBlas3INS1I_26OutputTileOptimalThreadMapINS1I_15OutputTileShapeILi64ELi8ELi4ELi1ELi1EEENS1M_ILi1ELi4ELi1ELi1ELi4EEELi256ELi1ELi64EEEdLNS_8BlasModeE1EEENS1H_4warp24FragmentIteratorTensorOpIS14_S17_dNSK_IdLi2ELb1EEESV_EENS1S_20TileIteratorTensorOpIS14_S17_dSV_EENS1I_18SharedLoadIteratorINS1P_18CompactedThreadMapEdLi8EEENS1H_6thread17LinearCombinationIdLi1EddLNS21_9ScaleType4KindE0ELNS_15FloatRoundStyleE2EdEENSB_ILi0ELi4EEELi1ELi1EEENS4_30GemmIdentityThreadblockSwizzleILi1EEELNS_8FillModeE2ELS1Q_1EEEEEvNT_6ParamsE --------------------------
	.section	.nv.constant0._ZN7cutlass6KernelINS_4gemm6kernel15Rank2KUniversalINS1_11threadblock13MmaMultistageINS1_9GemmShapeILi128ELi64ELi16EEENS_9transform11threadblock28PredicatedTileAccessIteratorINS_11MatrixShapeILi128ELi16EEEdNS_6layout11ColumnMajorELi1ENS8_31PitchLinearWarpStripedThreadMapINS_16PitchLinearShapeILi128ELi16EEELi256ENSG_ILi16ELi2EEELi1EEENS_5ArrayIdLi1ELb1EEELb0ENSD_9NoPermuteEEENS9_25RegularTileAccessIteratorISC_dNSD_43ColumnMajorTensorOpMultiplicandCongruous64bELi1ESJ_Li8EEELNS_4arch14CacheOperation4KindE0ENSA_INSB_ILi16ELi64EEEdNSD_8RowMajorELi0ENSF_INSG_ILi64ELi16EEELi256ESI_Li1EEESL_Lb0ESM_EENSO_ISU_dNSD_40RowMajorTensorOpMultiplicandCongruous64bELi0ESX_Li8EEELST_0EdSV_NS4_9MmaPolicyINS1_4warp11MmaTensorOpINS6_ILi32ELi32ELi16EEEdSP_dSZ_dSV_NS12_17MmaTensorOpPolicyINSR_3MmaINS6_ILi8ELi8ELi4EEELi32EdSV_dSE_dSV_NSR_13OpMultiplyAddEEENSB_ILi1ELi1EEEEELi1ELb0EbEENSB_ILi0ELi0EEES1D_Li1EEELi3ELNS1_23SharedMemoryClearOptionE0EbEES1G_NS_8epilogue11threadblock8EpilogueIS7_S1C_Li1ENS1I_27PredicatedTileIteratorBlas3INS1I_26OutputTileOptimalThreadMapINS1I_15OutputTileShapeILi64ELi8ELi4ELi1ELi1EEENS1M_ILi1ELi4ELi1ELi1ELi4EEELi256ELi1ELi64EEEdLNS_8BlasModeE1EEENS1H_4warp24FragmentIteratorTensorOpIS14_S17_dNSK_IdLi2ELb1EEESV_EENS1S_20TileIteratorTensorOpIS14_S17_dSV_EENS1I_18SharedLoadIteratorINS1P_18CompactedThreadMapEdLi8EEENS1H_6thread17LinearCombinationIdLi1EddLNS21_9ScaleType4KindE0ELNS_15FloatRoundStyleE2EdEENSB_ILi0ELi4EEELi1ELi1EEENS4_30GemmIdentityThreadblockSwizzleILi1EEELNS_8FillModeE2ELS1Q_1EEEEEvNT_6ParamsE,"a",@progbits
	.sectionflags	@""
	.align	4
.nv.constant0._ZN7cutlass6KernelINS_4gemm6kernel15Rank2KUniversalINS1_11threadblock13MmaMultistageINS1_9GemmShapeILi128ELi64ELi16EEENS_9transform11threadblock28PredicatedTileAccessIteratorINS_11MatrixShapeILi128ELi16EEEdNS_6layout11ColumnMajorELi1ENS8_31PitchLinearWarpStripedThreadMapINS_16PitchLinearShapeILi128ELi16EEELi256ENSG_ILi16ELi2EEELi1EEENS_5ArrayIdLi1ELb1EEELb0ENSD_9NoPermuteEEENS9_25RegularTileAccessIteratorISC_dNSD_43ColumnMajorTensorOpMultiplicandCongruous64bELi1ESJ_Li8EEELNS_4arch14CacheOperation4KindE0ENSA_INSB_ILi16ELi64EEEdNSD_8RowMajorELi0ENSF_INSG_ILi64ELi16EEELi256ESI_Li1EEESL_Lb0ESM_EENSO_ISU_dNSD_40RowMajorTensorOpMultiplicandCongruous64bELi0ESX_Li8EEELST_0EdSV_NS4_9MmaPolicyINS1_4warp11MmaTensorOpINS6_ILi32ELi32ELi16EEEdSP_dSZ_dSV_NS12_17MmaTensorOpPolicyINSR_3MmaINS6_ILi8ELi8ELi4EEELi32EdSV_dSE_dSV_NSR_13OpMultiplyAddEEENSB_ILi1ELi1EEEEELi1ELb0EbEENSB_ILi0ELi0EEES1D_Li1EEELi3ELNS1_23SharedMemoryClearOptionE0EbEES1G_NS_8epilogue11threadblock8EpilogueIS7_S1C_Li1ENS1I_27PredicatedTileIteratorBlas3INS1I_26OutputTileOptimalThreadMapINS1I_15OutputTileShapeILi64ELi8ELi4ELi1ELi1EEENS1M_ILi1ELi4ELi1ELi1ELi4EEELi256ELi1ELi64EEEdLNS_8BlasModeE1EEENS1H_4warp24FragmentIteratorTensorOpIS14_S17_dNSK_IdLi2ELb1EEESV_EENS1S_20TileIteratorTensorOpIS14_S17_dSV_EENS1I_18SharedLoadIteratorINS1P_18CompactedThreadMapEdLi8EEENS1H_6thread17LinearCombinationIdLi1EddLNS21_9ScaleType4KindE0ELNS_15FloatRoundStyleE2EdEENSB_ILi0ELi4EEELi1ELi1EEENS4_30GemmIdentityThreadblockSwizzleILi1EEELNS_8FillModeE2ELS1Q_1EEEEEvNT_6ParamsE:
	.zero		960


//--------------------- SYMBOLS --------------------------

	.type		.nv.reservedSmem.offset0,@object
	.size		.nv.reservedSmem.offset0,0x4
